//
// Generated by NVIDIA NVVM Compiler
//
// Compiler Build ID: CL-36424714
// Cuda compilation tools, release 13.0, V13.0.88
// Based on NVVM 20.0.0
//

.version 9.0
.target sm_100
.address_size 64

	// .globl	_Z10cudaKernelP5CoefsP3MapS2_S2_S2_S2_S2_ii
.extern .func  (.param .b64 func_retval0) malloc
(
	.param .b64 malloc_param_0
)
;
.extern .func free
(
	.param .b64 free_param_0
)
;
.func  (.param .b64 func_retval0) __internal_accurate_pow
(
	.param .b64 __internal_accurate_pow_param_0,
	.param .b64 __internal_accurate_pow_param_1
)
;

.visible .entry _Z10cudaKernelP5CoefsP3MapS2_S2_S2_S2_S2_ii(
	.param .u64 .ptr .align 1 _Z10cudaKernelP5CoefsP3MapS2_S2_S2_S2_S2_ii_param_0,
	.param .u64 .ptr .align 1 _Z10cudaKernelP5CoefsP3MapS2_S2_S2_S2_S2_ii_param_1,
	.param .u64 .ptr .align 1 _Z10cudaKernelP5CoefsP3MapS2_S2_S2_S2_S2_ii_param_2,
	.param .u64 .ptr .align 1 _Z10cudaKernelP5CoefsP3MapS2_S2_S2_S2_S2_ii_param_3,
	.param .u64 .ptr .align 1 _Z10cudaKernelP5CoefsP3MapS2_S2_S2_S2_S2_ii_param_4,
	.param .u64 .ptr .align 1 _Z10cudaKernelP5CoefsP3MapS2_S2_S2_S2_S2_ii_param_5,
	.param .u64 .ptr .align 1 _Z10cudaKernelP5CoefsP3MapS2_S2_S2_S2_S2_ii_param_6,
	.param .u32 _Z10cudaKernelP5CoefsP3MapS2_S2_S2_S2_S2_ii_param_7,
	.param .u32 _Z10cudaKernelP5CoefsP3MapS2_S2_S2_S2_S2_ii_param_8
)
{
	.reg .pred 	%p<707>;
	.reg .b16 	%rs<7>;
	.reg .b32 	%r<836>;
	.reg .b64 	%rd<438>;
	.reg .b64 	%fd<769>;

	ld.param.u64 	%rd81, [_Z10cudaKernelP5CoefsP3MapS2_S2_S2_S2_S2_ii_param_1];
	ld.param.u64 	%rd82, [_Z10cudaKernelP5CoefsP3MapS2_S2_S2_S2_S2_ii_param_2];
	ld.param.u64 	%rd83, [_Z10cudaKernelP5CoefsP3MapS2_S2_S2_S2_S2_ii_param_3];
	ld.param.u64 	%rd84, [_Z10cudaKernelP5CoefsP3MapS2_S2_S2_S2_S2_ii_param_4];
	ld.param.u64 	%rd85, [_Z10cudaKernelP5CoefsP3MapS2_S2_S2_S2_S2_ii_param_5];
	ld.param.u64 	%rd86, [_Z10cudaKernelP5CoefsP3MapS2_S2_S2_S2_S2_ii_param_6];
	ld.param.u32 	%r186, [_Z10cudaKernelP5CoefsP3MapS2_S2_S2_S2_S2_ii_param_7];
	cvta.to.global.u64 	%rd1, %rd86;
	cvta.to.global.u64 	%rd2, %rd85;
	cvta.to.global.u64 	%rd3, %rd84;
	cvta.to.global.u64 	%rd4, %rd83;
	cvta.to.global.u64 	%rd5, %rd82;
	cvta.to.global.u64 	%rd6, %rd81;
	mov.u32 	%r188, %ctaid.x;
	mov.u32 	%r189, %ntid.x;
	mov.u32 	%r190, %tid.x;
	mad.lo.s32 	%r804, %r188, %r189, %r190;
	setp.ge.s32 	%p109, %r804, %r186;
	@%p109 bra 	$L__BB0_353;
$L__BB0_1:
	ld.param.u32 	%r802, [_Z10cudaKernelP5CoefsP3MapS2_S2_S2_S2_S2_ii_param_8];
	setp.lt.s32 	%p110, %r802, 2;
	@%p110 bra 	$L__BB0_352;
	ld.param.u64 	%rd431, [_Z10cudaKernelP5CoefsP3MapS2_S2_S2_S2_S2_ii_param_0];
	cvta.to.global.u64 	%rd87, %rd431;
	mul.wide.u32 	%rd88, %r804, 56;
	add.s64 	%rd7, %rd87, %rd88;
	mov.b32 	%r805, 0;
$L__BB0_3:
	ld.global.u64 	%rd8, [%rd7+8];
	ld.global.u32 	%r193, [%rd6];
	mul.wide.s32 	%rd89, %r193, 8;
	{ // callseq 0, 0
	.param .b64 param0;
	st.param.b64 	[param0], %rd89;
	.param .b64 retval0;
	call.uni (retval0), 
	malloc, 
	(
	param0
	);
	ld.param.b64 	%rd90, [retval0];
	} // callseq 0
	ld.global.s32 	%rd10, [%rd6];
	setp.eq.s64 	%p111, %rd10, 0;
	mov.b32 	%r808, 0;
	@%p111 bra 	$L__BB0_7;
	shl.b64 	%rd11, %rd10, 3;
	mov.b64 	%rd432, 0;
$L__BB0_5:
	add.s64 	%rd92, %rd90, %rd432;
	mov.b16 	%rs1, 0;
	st.u8 	[%rd92], %rs1;
	add.s64 	%rd432, %rd432, 1;
	setp.lt.u64 	%p112, %rd432, %rd11;
	@%p112 bra 	$L__BB0_5;
	ld.global.u32 	%r808, [%rd6];
$L__BB0_7:
	setp.lt.s32 	%p113, %r808, 1;
	@%p113 bra 	$L__BB0_52;
	mov.b32 	%r807, 0;
$L__BB0_9:
	ld.global.u64 	%rd93, [%rd6+8];
	mul.wide.u32 	%rd94, %r807, 8;
	add.s64 	%rd95, %rd93, %rd94;
	ld.f64 	%fd1, [%rd95];
	ld.global.u64 	%rd96, [%rd7+8];
	mul.wide.u32 	%rd97, %r805, 8;
	add.s64 	%rd98, %rd96, %rd97;
	ld.f64 	%fd2, [%rd98];
	ld.global.u64 	%rd99, [%rd6+16];
	mul.wide.u32 	%rd100, %r807, 4;
	add.s64 	%rd101, %rd99, %rd100;
	ld.u32 	%r7, [%rd101];
	cvt.rn.f64.s32 	%fd3, %r7;
	{
	.reg .b32 %temp; 
	mov.b64 	{%temp, %r8}, %fd2;
	}
	{
	.reg .b32 %temp; 
	mov.b64 	{%temp, %r9}, %fd3;
	}
	shr.u32 	%r195, %r9, 20;
	and.b32  	%r196, %r195, 2047;
	add.s32 	%r197, %r196, -1012;
	mov.b64 	%rd102, %fd3;
	shl.b64 	%rd14, %rd102, %r197;
	setp.eq.s64 	%p671, %rd14, -9223372036854775808;
	abs.f64 	%fd4, %fd2;
	{ // callseq 1, 0
	.param .b64 param0;
	st.param.f64 	[param0], %fd4;
	.param .b64 param1;
	st.param.f64 	[param1], %fd3;
	.param .b64 retval0;
	call.uni (retval0), 
	__internal_accurate_pow, 
	(
	param0, 
	param1
	);
	ld.param.f64 	%fd373, [retval0];
	} // callseq 1
	setp.lt.s32 	%p115, %r8, 0;
	neg.f64 	%fd375, %fd373;
	selp.f64 	%fd376, %fd375, %fd373, %p671;
	selp.f64 	%fd692, %fd376, %fd373, %p115;
	setp.neu.f64 	%p116, %fd2, 0d0000000000000000;
	@%p116 bra 	$L__BB0_11;
	setp.eq.s64 	%p117, %rd14, -9223372036854775808;
	abs.f64 	%fd377, %fd3;
	setp.neu.f64 	%p118, %fd377, 0d3FE0000000000000;
	and.pred  	%p671, %p118, %p117;
	selp.b32 	%r198, %r8, 0, %p671;
	setp.lt.s32 	%p119, %r9, 0;
	or.b32  	%r199, %r198, 2146435072;
	selp.b32 	%r200, %r199, %r198, %p119;
	mov.b32 	%r201, 0;
	mov.b64 	%fd692, {%r201, %r200};
$L__BB0_11:
	add.f64 	%fd378, %fd2, %fd3;
	{
	.reg .b32 %temp; 
	mov.b64 	{%temp, %r202}, %fd378;
	}
	and.b32  	%r203, %r202, 2146435072;
	setp.ne.s32 	%p120, %r203, 2146435072;
	@%p120 bra 	$L__BB0_16;
	setp.num.f64 	%p121, %fd2, %fd2;
	@%p121 bra 	$L__BB0_14;
	add.rn.f64 	%fd692, %fd2, %fd3;
	bra.uni 	$L__BB0_16;
$L__BB0_14:
	setp.neu.f64 	%p122, %fd4, 0d7FF0000000000000;
	@%p122 bra 	$L__BB0_16;
	setp.lt.s32 	%p124, %r9, 0;
	selp.b32 	%r204, 0, 2146435072, %p124;
	and.b32  	%r205, %r9, 2147483647;
	setp.ne.s32 	%p125, %r205, 1071644672;
	or.b32  	%r206, %r204, -2147483648;
	selp.b32 	%r207, %r206, %r204, %p125;
	selp.b32 	%r208, %r207, %r204, %p671;
	selp.b32 	%r209, %r208, %r204, %p115;
	mov.b32 	%r210, 0;
	mov.b64 	%fd692, {%r210, %r209};
$L__BB0_16:
	setp.eq.f64 	%p126, %fd2, 0d3FF0000000000000;
	setp.eq.s32 	%p127, %r7, 0;
	selp.f64 	%fd379, 0d3FF0000000000000, %fd692, %p127;
	selp.f64 	%fd380, 0d3FF0000000000000, %fd379, %p126;
	mul.f64 	%fd11, %fd1, %fd380;
	ld.global.u64 	%rd103, [%rd7+16];
	mul.wide.u32 	%rd104, %r805, 8;
	add.s64 	%rd105, %rd103, %rd104;
	ld.f64 	%fd12, [%rd105];
	ld.global.u64 	%rd106, [%rd6+24];
	mul.wide.u32 	%rd107, %r807, 4;
	add.s64 	%rd108, %rd106, %rd107;
	ld.u32 	%r10, [%rd108];
	cvt.rn.f64.s32 	%fd13, %r10;
	{
	.reg .b32 %temp; 
	mov.b64 	{%temp, %r11}, %fd12;
	}
	{
	.reg .b32 %temp; 
	mov.b64 	{%temp, %r12}, %fd13;
	}
	shr.u32 	%r211, %r12, 20;
	and.b32  	%r212, %r211, 2047;
	add.s32 	%r213, %r212, -1012;
	mov.b64 	%rd109, %fd13;
	shl.b64 	%rd15, %rd109, %r213;
	setp.eq.s64 	%p672, %rd15, -9223372036854775808;
	abs.f64 	%fd14, %fd12;
	{ // callseq 2, 0
	.param .b64 param0;
	st.param.f64 	[param0], %fd14;
	.param .b64 param1;
	st.param.f64 	[param1], %fd13;
	.param .b64 retval0;
	call.uni (retval0), 
	__internal_accurate_pow, 
	(
	param0, 
	param1
	);
	ld.param.f64 	%fd381, [retval0];
	} // callseq 2
	setp.lt.s32 	%p129, %r11, 0;
	neg.f64 	%fd383, %fd381;
	selp.f64 	%fd384, %fd383, %fd381, %p672;
	selp.f64 	%fd694, %fd384, %fd381, %p129;
	setp.neu.f64 	%p130, %fd12, 0d0000000000000000;
	@%p130 bra 	$L__BB0_18;
	setp.eq.s64 	%p131, %rd15, -9223372036854775808;
	abs.f64 	%fd385, %fd13;
	setp.neu.f64 	%p132, %fd385, 0d3FE0000000000000;
	and.pred  	%p672, %p132, %p131;
	selp.b32 	%r214, %r11, 0, %p672;
	setp.lt.s32 	%p133, %r12, 0;
	or.b32  	%r215, %r214, 2146435072;
	selp.b32 	%r216, %r215, %r214, %p133;
	mov.b32 	%r217, 0;
	mov.b64 	%fd694, {%r217, %r216};
$L__BB0_18:
	add.f64 	%fd386, %fd12, %fd13;
	{
	.reg .b32 %temp; 
	mov.b64 	{%temp, %r218}, %fd386;
	}
	and.b32  	%r219, %r218, 2146435072;
	setp.ne.s32 	%p134, %r219, 2146435072;
	@%p134 bra 	$L__BB0_23;
	setp.num.f64 	%p135, %fd12, %fd12;
	@%p135 bra 	$L__BB0_21;
	add.rn.f64 	%fd694, %fd12, %fd13;
	bra.uni 	$L__BB0_23;
$L__BB0_21:
	setp.neu.f64 	%p136, %fd14, 0d7FF0000000000000;
	@%p136 bra 	$L__BB0_23;
	setp.lt.s32 	%p138, %r12, 0;
	selp.b32 	%r220, 0, 2146435072, %p138;
	and.b32  	%r221, %r12, 2147483647;
	setp.ne.s32 	%p139, %r221, 1071644672;
	or.b32  	%r222, %r220, -2147483648;
	selp.b32 	%r223, %r222, %r220, %p139;
	selp.b32 	%r224, %r223, %r220, %p672;
	selp.b32 	%r225, %r224, %r220, %p129;
	mov.b32 	%r226, 0;
	mov.b64 	%fd694, {%r226, %r225};
$L__BB0_23:
	setp.eq.f64 	%p140, %fd12, 0d3FF0000000000000;
	setp.eq.s32 	%p141, %r10, 0;
	selp.f64 	%fd387, 0d3FF0000000000000, %fd694, %p141;
	selp.f64 	%fd388, 0d3FF0000000000000, %fd387, %p140;
	mul.f64 	%fd21, %fd11, %fd388;
	ld.global.u64 	%rd110, [%rd7+24];
	mul.wide.u32 	%rd111, %r805, 8;
	add.s64 	%rd112, %rd110, %rd111;
	ld.f64 	%fd22, [%rd112];
	ld.global.u64 	%rd113, [%rd6+32];
	mul.wide.u32 	%rd114, %r807, 4;
	add.s64 	%rd115, %rd113, %rd114;
	ld.u32 	%r13, [%rd115];
	cvt.rn.f64.s32 	%fd23, %r13;
	{
	.reg .b32 %temp; 
	mov.b64 	{%temp, %r14}, %fd22;
	}
	{
	.reg .b32 %temp; 
	mov.b64 	{%temp, %r15}, %fd23;
	}
	shr.u32 	%r227, %r15, 20;
	and.b32  	%r228, %r227, 2047;
	add.s32 	%r229, %r228, -1012;
	mov.b64 	%rd116, %fd23;
	shl.b64 	%rd16, %rd116, %r229;
	setp.eq.s64 	%p673, %rd16, -9223372036854775808;
	abs.f64 	%fd24, %fd22;
	{ // callseq 3, 0
	.param .b64 param0;
	st.param.f64 	[param0], %fd24;
	.param .b64 param1;
	st.param.f64 	[param1], %fd23;
	.param .b64 retval0;
	call.uni (retval0), 
	__internal_accurate_pow, 
	(
	param0, 
	param1
	);
	ld.param.f64 	%fd389, [retval0];
	} // callseq 3
	setp.lt.s32 	%p143, %r14, 0;
	neg.f64 	%fd391, %fd389;
	selp.f64 	%fd392, %fd391, %fd389, %p673;
	selp.f64 	%fd696, %fd392, %fd389, %p143;
	setp.neu.f64 	%p144, %fd22, 0d0000000000000000;
	@%p144 bra 	$L__BB0_25;
	setp.eq.s64 	%p145, %rd16, -9223372036854775808;
	abs.f64 	%fd393, %fd23;
	setp.neu.f64 	%p146, %fd393, 0d3FE0000000000000;
	and.pred  	%p673, %p146, %p145;
	selp.b32 	%r230, %r14, 0, %p673;
	setp.lt.s32 	%p147, %r15, 0;
	or.b32  	%r231, %r230, 2146435072;
	selp.b32 	%r232, %r231, %r230, %p147;
	mov.b32 	%r233, 0;
	mov.b64 	%fd696, {%r233, %r232};
$L__BB0_25:
	add.f64 	%fd394, %fd22, %fd23;
	{
	.reg .b32 %temp; 
	mov.b64 	{%temp, %r234}, %fd394;
	}
	and.b32  	%r235, %r234, 2146435072;
	setp.ne.s32 	%p148, %r235, 2146435072;
	@%p148 bra 	$L__BB0_30;
	setp.num.f64 	%p149, %fd22, %fd22;
	@%p149 bra 	$L__BB0_28;
	add.rn.f64 	%fd696, %fd22, %fd23;
	bra.uni 	$L__BB0_30;
$L__BB0_28:
	setp.neu.f64 	%p150, %fd24, 0d7FF0000000000000;
	@%p150 bra 	$L__BB0_30;
	setp.lt.s32 	%p152, %r15, 0;
	selp.b32 	%r236, 0, 2146435072, %p152;
	and.b32  	%r237, %r15, 2147483647;
	setp.ne.s32 	%p153, %r237, 1071644672;
	or.b32  	%r238, %r236, -2147483648;
	selp.b32 	%r239, %r238, %r236, %p153;
	selp.b32 	%r240, %r239, %r236, %p673;
	selp.b32 	%r241, %r240, %r236, %p143;
	mov.b32 	%r242, 0;
	mov.b64 	%fd696, {%r242, %r241};
$L__BB0_30:
	setp.eq.f64 	%p154, %fd22, 0d3FF0000000000000;
	setp.eq.s32 	%p155, %r13, 0;
	selp.f64 	%fd395, 0d3FF0000000000000, %fd696, %p155;
	selp.f64 	%fd396, 0d3FF0000000000000, %fd395, %p154;
	mul.f64 	%fd31, %fd21, %fd396;
	ld.global.u64 	%rd117, [%rd7+32];
	mul.wide.u32 	%rd118, %r805, 8;
	add.s64 	%rd119, %rd117, %rd118;
	ld.f64 	%fd32, [%rd119];
	ld.global.u64 	%rd120, [%rd6+40];
	mul.wide.u32 	%rd121, %r807, 4;
	add.s64 	%rd122, %rd120, %rd121;
	ld.u32 	%r16, [%rd122];
	cvt.rn.f64.s32 	%fd33, %r16;
	{
	.reg .b32 %temp; 
	mov.b64 	{%temp, %r17}, %fd32;
	}
	{
	.reg .b32 %temp; 
	mov.b64 	{%temp, %r18}, %fd33;
	}
	shr.u32 	%r243, %r18, 20;
	and.b32  	%r244, %r243, 2047;
	add.s32 	%r245, %r244, -1012;
	mov.b64 	%rd123, %fd33;
	shl.b64 	%rd17, %rd123, %r245;
	setp.eq.s64 	%p674, %rd17, -9223372036854775808;
	abs.f64 	%fd34, %fd32;
	{ // callseq 4, 0
	.param .b64 param0;
	st.param.f64 	[param0], %fd34;
	.param .b64 param1;
	st.param.f64 	[param1], %fd33;
	.param .b64 retval0;
	call.uni (retval0), 
	__internal_accurate_pow, 
	(
	param0, 
	param1
	);
	ld.param.f64 	%fd397, [retval0];
	} // callseq 4
	setp.lt.s32 	%p157, %r17, 0;
	neg.f64 	%fd399, %fd397;
	selp.f64 	%fd400, %fd399, %fd397, %p674;
	selp.f64 	%fd698, %fd400, %fd397, %p157;
	setp.neu.f64 	%p158, %fd32, 0d0000000000000000;
	@%p158 bra 	$L__BB0_32;
	setp.eq.s64 	%p159, %rd17, -9223372036854775808;
	abs.f64 	%fd401, %fd33;
	setp.neu.f64 	%p160, %fd401, 0d3FE0000000000000;
	and.pred  	%p674, %p160, %p159;
	selp.b32 	%r246, %r17, 0, %p674;
	setp.lt.s32 	%p161, %r18, 0;
	or.b32  	%r247, %r246, 2146435072;
	selp.b32 	%r248, %r247, %r246, %p161;
	mov.b32 	%r249, 0;
	mov.b64 	%fd698, {%r249, %r248};
$L__BB0_32:
	add.f64 	%fd402, %fd32, %fd33;
	{
	.reg .b32 %temp; 
	mov.b64 	{%temp, %r250}, %fd402;
	}
	and.b32  	%r251, %r250, 2146435072;
	setp.ne.s32 	%p162, %r251, 2146435072;
	@%p162 bra 	$L__BB0_37;
	setp.num.f64 	%p163, %fd32, %fd32;
	@%p163 bra 	$L__BB0_35;
	add.rn.f64 	%fd698, %fd32, %fd33;
	bra.uni 	$L__BB0_37;
$L__BB0_35:
	setp.neu.f64 	%p164, %fd34, 0d7FF0000000000000;
	@%p164 bra 	$L__BB0_37;
	setp.lt.s32 	%p166, %r18, 0;
	selp.b32 	%r252, 0, 2146435072, %p166;
	and.b32  	%r253, %r18, 2147483647;
	setp.ne.s32 	%p167, %r253, 1071644672;
	or.b32  	%r254, %r252, -2147483648;
	selp.b32 	%r255, %r254, %r252, %p167;
	selp.b32 	%r256, %r255, %r252, %p674;
	selp.b32 	%r257, %r256, %r252, %p157;
	mov.b32 	%r258, 0;
	mov.b64 	%fd698, {%r258, %r257};
$L__BB0_37:
	setp.eq.f64 	%p168, %fd32, 0d3FF0000000000000;
	setp.eq.s32 	%p169, %r16, 0;
	selp.f64 	%fd403, 0d3FF0000000000000, %fd698, %p169;
	selp.f64 	%fd404, 0d3FF0000000000000, %fd403, %p168;
	mul.f64 	%fd41, %fd31, %fd404;
	ld.global.u64 	%rd124, [%rd7+40];
	mul.wide.u32 	%rd125, %r805, 8;
	add.s64 	%rd126, %rd124, %rd125;
	ld.f64 	%fd42, [%rd126];
	ld.global.u64 	%rd127, [%rd6+48];
	mul.wide.u32 	%rd128, %r807, 4;
	add.s64 	%rd129, %rd127, %rd128;
	ld.u32 	%r19, [%rd129];
	cvt.rn.f64.s32 	%fd43, %r19;
	{
	.reg .b32 %temp; 
	mov.b64 	{%temp, %r20}, %fd42;
	}
	{
	.reg .b32 %temp; 
	mov.b64 	{%temp, %r21}, %fd43;
	}
	shr.u32 	%r259, %r21, 20;
	and.b32  	%r260, %r259, 2047;
	add.s32 	%r261, %r260, -1012;
	mov.b64 	%rd130, %fd43;
	shl.b64 	%rd18, %rd130, %r261;
	setp.eq.s64 	%p675, %rd18, -9223372036854775808;
	abs.f64 	%fd44, %fd42;
	{ // callseq 5, 0
	.param .b64 param0;
	st.param.f64 	[param0], %fd44;
	.param .b64 param1;
	st.param.f64 	[param1], %fd43;
	.param .b64 retval0;
	call.uni (retval0), 
	__internal_accurate_pow, 
	(
	param0, 
	param1
	);
	ld.param.f64 	%fd405, [retval0];
	} // callseq 5
	setp.lt.s32 	%p171, %r20, 0;
	neg.f64 	%fd407, %fd405;
	selp.f64 	%fd408, %fd407, %fd405, %p675;
	selp.f64 	%fd700, %fd408, %fd405, %p171;
	setp.neu.f64 	%p172, %fd42, 0d0000000000000000;
	@%p172 bra 	$L__BB0_39;
	setp.eq.s64 	%p173, %rd18, -9223372036854775808;
	abs.f64 	%fd409, %fd43;
	setp.neu.f64 	%p174, %fd409, 0d3FE0000000000000;
	and.pred  	%p675, %p174, %p173;
	selp.b32 	%r262, %r20, 0, %p675;
	setp.lt.s32 	%p175, %r21, 0;
	or.b32  	%r263, %r262, 2146435072;
	selp.b32 	%r264, %r263, %r262, %p175;
	mov.b32 	%r265, 0;
	mov.b64 	%fd700, {%r265, %r264};
$L__BB0_39:
	add.f64 	%fd410, %fd42, %fd43;
	{
	.reg .b32 %temp; 
	mov.b64 	{%temp, %r266}, %fd410;
	}
	and.b32  	%r267, %r266, 2146435072;
	setp.ne.s32 	%p176, %r267, 2146435072;
	@%p176 bra 	$L__BB0_44;
	setp.num.f64 	%p177, %fd42, %fd42;
	@%p177 bra 	$L__BB0_42;
	add.rn.f64 	%fd700, %fd42, %fd43;
	bra.uni 	$L__BB0_44;
$L__BB0_42:
	setp.neu.f64 	%p178, %fd44, 0d7FF0000000000000;
	@%p178 bra 	$L__BB0_44;
	setp.lt.s32 	%p180, %r21, 0;
	selp.b32 	%r268, 0, 2146435072, %p180;
	and.b32  	%r269, %r21, 2147483647;
	setp.ne.s32 	%p181, %r269, 1071644672;
	or.b32  	%r270, %r268, -2147483648;
	selp.b32 	%r271, %r270, %r268, %p181;
	selp.b32 	%r272, %r271, %r268, %p675;
	selp.b32 	%r273, %r272, %r268, %p171;
	mov.b32 	%r274, 0;
	mov.b64 	%fd700, {%r274, %r273};
$L__BB0_44:
	setp.eq.f64 	%p182, %fd42, 0d3FF0000000000000;
	setp.eq.s32 	%p183, %r19, 0;
	selp.f64 	%fd411, 0d3FF0000000000000, %fd700, %p183;
	selp.f64 	%fd412, 0d3FF0000000000000, %fd411, %p182;
	mul.f64 	%fd51, %fd41, %fd412;
	ld.global.u64 	%rd131, [%rd7+48];
	mul.wide.u32 	%rd132, %r805, 8;
	add.s64 	%rd133, %rd131, %rd132;
	ld.f64 	%fd52, [%rd133];
	ld.global.u64 	%rd134, [%rd6+56];
	mul.wide.u32 	%rd135, %r807, 4;
	add.s64 	%rd136, %rd134, %rd135;
	ld.u32 	%r22, [%rd136];
	cvt.rn.f64.s32 	%fd53, %r22;
	{
	.reg .b32 %temp; 
	mov.b64 	{%temp, %r23}, %fd52;
	}
	{
	.reg .b32 %temp; 
	mov.b64 	{%temp, %r24}, %fd53;
	}
	shr.u32 	%r275, %r24, 20;
	and.b32  	%r276, %r275, 2047;
	add.s32 	%r277, %r276, -1012;
	mov.b64 	%rd137, %fd53;
	shl.b64 	%rd19, %rd137, %r277;
	setp.eq.s64 	%p676, %rd19, -9223372036854775808;
	abs.f64 	%fd54, %fd52;
	{ // callseq 6, 0
	.param .b64 param0;
	st.param.f64 	[param0], %fd54;
	.param .b64 param1;
	st.param.f64 	[param1], %fd53;
	.param .b64 retval0;
	call.uni (retval0), 
	__internal_accurate_pow, 
	(
	param0, 
	param1
	);
	ld.param.f64 	%fd413, [retval0];
	} // callseq 6
	setp.lt.s32 	%p185, %r23, 0;
	neg.f64 	%fd415, %fd413;
	selp.f64 	%fd416, %fd415, %fd413, %p676;
	selp.f64 	%fd702, %fd416, %fd413, %p185;
	setp.neu.f64 	%p186, %fd52, 0d0000000000000000;
	@%p186 bra 	$L__BB0_46;
	setp.eq.s64 	%p187, %rd19, -9223372036854775808;
	abs.f64 	%fd417, %fd53;
	setp.neu.f64 	%p188, %fd417, 0d3FE0000000000000;
	and.pred  	%p676, %p188, %p187;
	selp.b32 	%r278, %r23, 0, %p676;
	setp.lt.s32 	%p189, %r24, 0;
	or.b32  	%r279, %r278, 2146435072;
	selp.b32 	%r280, %r279, %r278, %p189;
	mov.b32 	%r281, 0;
	mov.b64 	%fd702, {%r281, %r280};
$L__BB0_46:
	add.f64 	%fd418, %fd52, %fd53;
	{
	.reg .b32 %temp; 
	mov.b64 	{%temp, %r282}, %fd418;
	}
	and.b32  	%r283, %r282, 2146435072;
	setp.ne.s32 	%p190, %r283, 2146435072;
	@%p190 bra 	$L__BB0_51;
	setp.num.f64 	%p191, %fd52, %fd52;
	@%p191 bra 	$L__BB0_49;
	add.rn.f64 	%fd702, %fd52, %fd53;
	bra.uni 	$L__BB0_51;
$L__BB0_49:
	setp.neu.f64 	%p192, %fd54, 0d7FF0000000000000;
	@%p192 bra 	$L__BB0_51;
	setp.lt.s32 	%p194, %r24, 0;
	selp.b32 	%r284, 0, 2146435072, %p194;
	and.b32  	%r285, %r24, 2147483647;
	setp.ne.s32 	%p195, %r285, 1071644672;
	or.b32  	%r286, %r284, -2147483648;
	selp.b32 	%r287, %r286, %r284, %p195;
	selp.b32 	%r288, %r287, %r284, %p676;
	selp.b32 	%r289, %r288, %r284, %p185;
	mov.b32 	%r290, 0;
	mov.b64 	%fd702, {%r290, %r289};
$L__BB0_51:
	setp.eq.f64 	%p196, %fd52, 0d3FF0000000000000;
	setp.eq.s32 	%p197, %r22, 0;
	selp.f64 	%fd419, 0d3FF0000000000000, %fd702, %p197;
	selp.f64 	%fd420, 0d3FF0000000000000, %fd419, %p196;
	mul.f64 	%fd421, %fd51, %fd420;
	mul.wide.u32 	%rd138, %r807, 8;
	add.s64 	%rd139, %rd90, %rd138;
	st.f64 	[%rd139], %fd421;
	add.s32 	%r807, %r807, 1;
	ld.global.u32 	%r808, [%rd6];
	setp.lt.s32 	%p198, %r807, %r808;
	@%p198 bra 	$L__BB0_9;
$L__BB0_52:
	setp.lt.s32 	%p199, %r808, 1;
	mov.f64 	%fd703, 0d0000000000000000;
	@%p199 bra 	$L__BB0_61;
	setp.eq.s32 	%p200, %r808, 1;
	@%p200 bra 	$L__BB0_60;
	mov.b32 	%r809, 2;
$L__BB0_55:
	shr.s32 	%r29, %r809, 1;
	mov.b32 	%r810, 0;
$L__BB0_56:
	add.s32 	%r31, %r810, %r29;
	setp.ge.s32 	%p201, %r31, %r808;
	@%p201 bra 	$L__BB0_58;
	mul.wide.s32 	%rd140, %r31, 8;
	add.s64 	%rd141, %rd90, %rd140;
	ld.f64 	%fd423, [%rd141];
	mul.wide.s32 	%rd142, %r810, 8;
	add.s64 	%rd143, %rd90, %rd142;
	ld.f64 	%fd424, [%rd143];
	add.f64 	%fd425, %fd423, %fd424;
	st.f64 	[%rd143], %fd425;
$L__BB0_58:
	add.s32 	%r810, %r810, %r809;
	setp.lt.s32 	%p202, %r810, %r808;
	@%p202 bra 	$L__BB0_56;
	shl.b32 	%r33, %r809, 1;
	setp.lt.u32 	%p203, %r809, %r808;
	mov.u32 	%r809, %r33;
	@%p203 bra 	$L__BB0_55;
$L__BB0_60:
	ld.f64 	%fd703, [%rd90];
$L__BB0_61:
	mul.wide.u32 	%rd144, %r805, 8;
	add.s64 	%rd145, %rd8, %rd144;
	st.f64 	[%rd145+8], %fd703;
	{ // callseq 7, 0
	.param .b64 param0;
	st.param.b64 	[param0], %rd90;
	call.uni 
	free, 
	(
	param0
	);
	} // callseq 7
	ld.global.u64 	%rd20, [%rd7+16];
	ld.global.u32 	%r294, [%rd5];
	mul.wide.s32 	%rd146, %r294, 8;
	{ // callseq 8, 0
	.param .b64 param0;
	st.param.b64 	[param0], %rd146;
	.param .b64 retval0;
	call.uni (retval0), 
	malloc, 
	(
	param0
	);
	ld.param.b64 	%rd147, [retval0];
	} // callseq 8
	ld.global.s32 	%rd22, [%rd5];
	setp.eq.s64 	%p204, %rd22, 0;
	mov.b32 	%r813, 0;
	@%p204 bra 	$L__BB0_65;
	shl.b64 	%rd23, %rd22, 3;
	mov.b64 	%rd433, 0;
$L__BB0_63:
	add.s64 	%rd149, %rd147, %rd433;
	mov.b16 	%rs2, 0;
	st.u8 	[%rd149], %rs2;
	add.s64 	%rd433, %rd433, 1;
	setp.lt.u64 	%p205, %rd433, %rd23;
	@%p205 bra 	$L__BB0_63;
	ld.global.u32 	%r813, [%rd5];
$L__BB0_65:
	setp.lt.s32 	%p206, %r813, 1;
	@%p206 bra 	$L__BB0_110;
	mov.b32 	%r812, 0;
$L__BB0_67:
	ld.global.u64 	%rd150, [%rd5+8];
	mul.wide.u32 	%rd151, %r812, 8;
	add.s64 	%rd152, %rd150, %rd151;
	ld.f64 	%fd63, [%rd152];
	ld.global.u64 	%rd153, [%rd7+8];
	mul.wide.u32 	%rd154, %r805, 8;
	add.s64 	%rd155, %rd153, %rd154;
	ld.f64 	%fd64, [%rd155];
	ld.global.u64 	%rd156, [%rd5+16];
	mul.wide.u32 	%rd157, %r812, 4;
	add.s64 	%rd158, %rd156, %rd157;
	ld.u32 	%r37, [%rd158];
	cvt.rn.f64.s32 	%fd65, %r37;
	{
	.reg .b32 %temp; 
	mov.b64 	{%temp, %r38}, %fd64;
	}
	{
	.reg .b32 %temp; 
	mov.b64 	{%temp, %r39}, %fd65;
	}
	shr.u32 	%r296, %r39, 20;
	and.b32  	%r297, %r296, 2047;
	add.s32 	%r298, %r297, -1012;
	mov.b64 	%rd159, %fd65;
	shl.b64 	%rd26, %rd159, %r298;
	setp.eq.s64 	%p677, %rd26, -9223372036854775808;
	abs.f64 	%fd66, %fd64;
	{ // callseq 9, 0
	.param .b64 param0;
	st.param.f64 	[param0], %fd66;
	.param .b64 param1;
	st.param.f64 	[param1], %fd65;
	.param .b64 retval0;
	call.uni (retval0), 
	__internal_accurate_pow, 
	(
	param0, 
	param1
	);
	ld.param.f64 	%fd426, [retval0];
	} // callseq 9
	setp.lt.s32 	%p208, %r38, 0;
	neg.f64 	%fd428, %fd426;
	selp.f64 	%fd429, %fd428, %fd426, %p677;
	selp.f64 	%fd705, %fd429, %fd426, %p208;
	setp.neu.f64 	%p209, %fd64, 0d0000000000000000;
	@%p209 bra 	$L__BB0_69;
	setp.eq.s64 	%p210, %rd26, -9223372036854775808;
	abs.f64 	%fd430, %fd65;
	setp.neu.f64 	%p211, %fd430, 0d3FE0000000000000;
	and.pred  	%p677, %p211, %p210;
	selp.b32 	%r299, %r38, 0, %p677;
	setp.lt.s32 	%p212, %r39, 0;
	or.b32  	%r300, %r299, 2146435072;
	selp.b32 	%r301, %r300, %r299, %p212;
	mov.b32 	%r302, 0;
	mov.b64 	%fd705, {%r302, %r301};
$L__BB0_69:
	add.f64 	%fd431, %fd64, %fd65;
	{
	.reg .b32 %temp; 
	mov.b64 	{%temp, %r303}, %fd431;
	}
	and.b32  	%r304, %r303, 2146435072;
	setp.ne.s32 	%p213, %r304, 2146435072;
	@%p213 bra 	$L__BB0_74;
	setp.num.f64 	%p214, %fd64, %fd64;
	@%p214 bra 	$L__BB0_72;
	add.rn.f64 	%fd705, %fd64, %fd65;
	bra.uni 	$L__BB0_74;
$L__BB0_72:
	setp.neu.f64 	%p215, %fd66, 0d7FF0000000000000;
	@%p215 bra 	$L__BB0_74;
	setp.lt.s32 	%p217, %r39, 0;
	selp.b32 	%r305, 0, 2146435072, %p217;
	and.b32  	%r306, %r39, 2147483647;
	setp.ne.s32 	%p218, %r306, 1071644672;
	or.b32  	%r307, %r305, -2147483648;
	selp.b32 	%r308, %r307, %r305, %p218;
	selp.b32 	%r309, %r308, %r305, %p677;
	selp.b32 	%r310, %r309, %r305, %p208;
	mov.b32 	%r311, 0;
	mov.b64 	%fd705, {%r311, %r310};
$L__BB0_74:
	setp.eq.f64 	%p219, %fd64, 0d3FF0000000000000;
	setp.eq.s32 	%p220, %r37, 0;
	selp.f64 	%fd432, 0d3FF0000000000000, %fd705, %p220;
	selp.f64 	%fd433, 0d3FF0000000000000, %fd432, %p219;
	mul.f64 	%fd73, %fd63, %fd433;
	ld.global.u64 	%rd160, [%rd7+16];
	mul.wide.u32 	%rd161, %r805, 8;
	add.s64 	%rd162, %rd160, %rd161;
	ld.f64 	%fd74, [%rd162];
	ld.global.u64 	%rd163, [%rd5+24];
	mul.wide.u32 	%rd164, %r812, 4;
	add.s64 	%rd165, %rd163, %rd164;
	ld.u32 	%r40, [%rd165];
	cvt.rn.f64.s32 	%fd75, %r40;
	{
	.reg .b32 %temp; 
	mov.b64 	{%temp, %r41}, %fd74;
	}
	{
	.reg .b32 %temp; 
	mov.b64 	{%temp, %r42}, %fd75;
	}
	shr.u32 	%r312, %r42, 20;
	and.b32  	%r313, %r312, 2047;
	add.s32 	%r314, %r313, -1012;
	mov.b64 	%rd166, %fd75;
	shl.b64 	%rd27, %rd166, %r314;
	setp.eq.s64 	%p678, %rd27, -9223372036854775808;
	abs.f64 	%fd76, %fd74;
	{ // callseq 10, 0
	.param .b64 param0;
	st.param.f64 	[param0], %fd76;
	.param .b64 param1;
	st.param.f64 	[param1], %fd75;
	.param .b64 retval0;
	call.uni (retval0), 
	__internal_accurate_pow, 
	(
	param0, 
	param1
	);
	ld.param.f64 	%fd434, [retval0];
	} // callseq 10
	setp.lt.s32 	%p222, %r41, 0;
	neg.f64 	%fd436, %fd434;
	selp.f64 	%fd437, %fd436, %fd434, %p678;
	selp.f64 	%fd707, %fd437, %fd434, %p222;
	setp.neu.f64 	%p223, %fd74, 0d0000000000000000;
	@%p223 bra 	$L__BB0_76;
	setp.eq.s64 	%p224, %rd27, -9223372036854775808;
	abs.f64 	%fd438, %fd75;
	setp.neu.f64 	%p225, %fd438, 0d3FE0000000000000;
	and.pred  	%p678, %p225, %p224;
	selp.b32 	%r315, %r41, 0, %p678;
	setp.lt.s32 	%p226, %r42, 0;
	or.b32  	%r316, %r315, 2146435072;
	selp.b32 	%r317, %r316, %r315, %p226;
	mov.b32 	%r318, 0;
	mov.b64 	%fd707, {%r318, %r317};
$L__BB0_76:
	add.f64 	%fd439, %fd74, %fd75;
	{
	.reg .b32 %temp; 
	mov.b64 	{%temp, %r319}, %fd439;
	}
	and.b32  	%r320, %r319, 2146435072;
	setp.ne.s32 	%p227, %r320, 2146435072;
	@%p227 bra 	$L__BB0_81;
	setp.num.f64 	%p228, %fd74, %fd74;
	@%p228 bra 	$L__BB0_79;
	add.rn.f64 	%fd707, %fd74, %fd75;
	bra.uni 	$L__BB0_81;
$L__BB0_79:
	setp.neu.f64 	%p229, %fd76, 0d7FF0000000000000;
	@%p229 bra 	$L__BB0_81;
	setp.lt.s32 	%p231, %r42, 0;
	selp.b32 	%r321, 0, 2146435072, %p231;
	and.b32  	%r322, %r42, 2147483647;
	setp.ne.s32 	%p232, %r322, 1071644672;
	or.b32  	%r323, %r321, -2147483648;
	selp.b32 	%r324, %r323, %r321, %p232;
	selp.b32 	%r325, %r324, %r321, %p678;
	selp.b32 	%r326, %r325, %r321, %p222;
	mov.b32 	%r327, 0;
	mov.b64 	%fd707, {%r327, %r326};
$L__BB0_81:
	setp.eq.f64 	%p233, %fd74, 0d3FF0000000000000;
	setp.eq.s32 	%p234, %r40, 0;
	selp.f64 	%fd440, 0d3FF0000000000000, %fd707, %p234;
	selp.f64 	%fd441, 0d3FF0000000000000, %fd440, %p233;
	mul.f64 	%fd83, %fd73, %fd441;
	ld.global.u64 	%rd167, [%rd7+24];
	mul.wide.u32 	%rd168, %r805, 8;
	add.s64 	%rd169, %rd167, %rd168;
	ld.f64 	%fd84, [%rd169];
	ld.global.u64 	%rd170, [%rd5+32];
	mul.wide.u32 	%rd171, %r812, 4;
	add.s64 	%rd172, %rd170, %rd171;
	ld.u32 	%r43, [%rd172];
	cvt.rn.f64.s32 	%fd85, %r43;
	{
	.reg .b32 %temp; 
	mov.b64 	{%temp, %r44}, %fd84;
	}
	{
	.reg .b32 %temp; 
	mov.b64 	{%temp, %r45}, %fd85;
	}
	shr.u32 	%r328, %r45, 20;
	and.b32  	%r329, %r328, 2047;
	add.s32 	%r330, %r329, -1012;
	mov.b64 	%rd173, %fd85;
	shl.b64 	%rd28, %rd173, %r330;
	setp.eq.s64 	%p679, %rd28, -9223372036854775808;
	abs.f64 	%fd86, %fd84;
	{ // callseq 11, 0
	.param .b64 param0;
	st.param.f64 	[param0], %fd86;
	.param .b64 param1;
	st.param.f64 	[param1], %fd85;
	.param .b64 retval0;
	call.uni (retval0), 
	__internal_accurate_pow, 
	(
	param0, 
	param1
	);
	ld.param.f64 	%fd442, [retval0];
	} // callseq 11
	setp.lt.s32 	%p236, %r44, 0;
	neg.f64 	%fd444, %fd442;
	selp.f64 	%fd445, %fd444, %fd442, %p679;
	selp.f64 	%fd709, %fd445, %fd442, %p236;
	setp.neu.f64 	%p237, %fd84, 0d0000000000000000;
	@%p237 bra 	$L__BB0_83;
	setp.eq.s64 	%p238, %rd28, -9223372036854775808;
	abs.f64 	%fd446, %fd85;
	setp.neu.f64 	%p239, %fd446, 0d3FE0000000000000;
	and.pred  	%p679, %p239, %p238;
	selp.b32 	%r331, %r44, 0, %p679;
	setp.lt.s32 	%p240, %r45, 0;
	or.b32  	%r332, %r331, 2146435072;
	selp.b32 	%r333, %r332, %r331, %p240;
	mov.b32 	%r334, 0;
	mov.b64 	%fd709, {%r334, %r333};
$L__BB0_83:
	add.f64 	%fd447, %fd84, %fd85;
	{
	.reg .b32 %temp; 
	mov.b64 	{%temp, %r335}, %fd447;
	}
	and.b32  	%r336, %r335, 2146435072;
	setp.ne.s32 	%p241, %r336, 2146435072;
	@%p241 bra 	$L__BB0_88;
	setp.num.f64 	%p242, %fd84, %fd84;
	@%p242 bra 	$L__BB0_86;
	add.rn.f64 	%fd709, %fd84, %fd85;
	bra.uni 	$L__BB0_88;
$L__BB0_86:
	setp.neu.f64 	%p243, %fd86, 0d7FF0000000000000;
	@%p243 bra 	$L__BB0_88;
	setp.lt.s32 	%p245, %r45, 0;
	selp.b32 	%r337, 0, 2146435072, %p245;
	and.b32  	%r338, %r45, 2147483647;
	setp.ne.s32 	%p246, %r338, 1071644672;
	or.b32  	%r339, %r337, -2147483648;
	selp.b32 	%r340, %r339, %r337, %p246;
	selp.b32 	%r341, %r340, %r337, %p679;
	selp.b32 	%r342, %r341, %r337, %p236;
	mov.b32 	%r343, 0;
	mov.b64 	%fd709, {%r343, %r342};
$L__BB0_88:
	setp.eq.f64 	%p247, %fd84, 0d3FF0000000000000;
	setp.eq.s32 	%p248, %r43, 0;
	selp.f64 	%fd448, 0d3FF0000000000000, %fd709, %p248;
	selp.f64 	%fd449, 0d3FF0000000000000, %fd448, %p247;
	mul.f64 	%fd93, %fd83, %fd449;
	ld.global.u64 	%rd174, [%rd7+32];
	mul.wide.u32 	%rd175, %r805, 8;
	add.s64 	%rd176, %rd174, %rd175;
	ld.f64 	%fd94, [%rd176];
	ld.global.u64 	%rd177, [%rd5+40];
	mul.wide.u32 	%rd178, %r812, 4;
	add.s64 	%rd179, %rd177, %rd178;
	ld.u32 	%r46, [%rd179];
	cvt.rn.f64.s32 	%fd95, %r46;
	{
	.reg .b32 %temp; 
	mov.b64 	{%temp, %r47}, %fd94;
	}
	{
	.reg .b32 %temp; 
	mov.b64 	{%temp, %r48}, %fd95;
	}
	shr.u32 	%r344, %r48, 20;
	and.b32  	%r345, %r344, 2047;
	add.s32 	%r346, %r345, -1012;
	mov.b64 	%rd180, %fd95;
	shl.b64 	%rd29, %rd180, %r346;
	setp.eq.s64 	%p680, %rd29, -9223372036854775808;
	abs.f64 	%fd96, %fd94;
	{ // callseq 12, 0
	.param .b64 param0;
	st.param.f64 	[param0], %fd96;
	.param .b64 param1;
	st.param.f64 	[param1], %fd95;
	.param .b64 retval0;
	call.uni (retval0), 
	__internal_accurate_pow, 
	(
	param0, 
	param1
	);
	ld.param.f64 	%fd450, [retval0];
	} // callseq 12
	setp.lt.s32 	%p250, %r47, 0;
	neg.f64 	%fd452, %fd450;
	selp.f64 	%fd453, %fd452, %fd450, %p680;
	selp.f64 	%fd711, %fd453, %fd450, %p250;
	setp.neu.f64 	%p251, %fd94, 0d0000000000000000;
	@%p251 bra 	$L__BB0_90;
	setp.eq.s64 	%p252, %rd29, -9223372036854775808;
	abs.f64 	%fd454, %fd95;
	setp.neu.f64 	%p253, %fd454, 0d3FE0000000000000;
	and.pred  	%p680, %p253, %p252;
	selp.b32 	%r347, %r47, 0, %p680;
	setp.lt.s32 	%p254, %r48, 0;
	or.b32  	%r348, %r347, 2146435072;
	selp.b32 	%r349, %r348, %r347, %p254;
	mov.b32 	%r350, 0;
	mov.b64 	%fd711, {%r350, %r349};
$L__BB0_90:
	add.f64 	%fd455, %fd94, %fd95;
	{
	.reg .b32 %temp; 
	mov.b64 	{%temp, %r351}, %fd455;
	}
	and.b32  	%r352, %r351, 2146435072;
	setp.ne.s32 	%p255, %r352, 2146435072;
	@%p255 bra 	$L__BB0_95;
	setp.num.f64 	%p256, %fd94, %fd94;
	@%p256 bra 	$L__BB0_93;
	add.rn.f64 	%fd711, %fd94, %fd95;
	bra.uni 	$L__BB0_95;
$L__BB0_93:
	setp.neu.f64 	%p257, %fd96, 0d7FF0000000000000;
	@%p257 bra 	$L__BB0_95;
	setp.lt.s32 	%p259, %r48, 0;
	selp.b32 	%r353, 0, 2146435072, %p259;
	and.b32  	%r354, %r48, 2147483647;
	setp.ne.s32 	%p260, %r354, 1071644672;
	or.b32  	%r355, %r353, -2147483648;
	selp.b32 	%r356, %r355, %r353, %p260;
	selp.b32 	%r357, %r356, %r353, %p680;
	selp.b32 	%r358, %r357, %r353, %p250;
	mov.b32 	%r359, 0;
	mov.b64 	%fd711, {%r359, %r358};
$L__BB0_95:
	setp.eq.f64 	%p261, %fd94, 0d3FF0000000000000;
	setp.eq.s32 	%p262, %r46, 0;
	selp.f64 	%fd456, 0d3FF0000000000000, %fd711, %p262;
	selp.f64 	%fd457, 0d3FF0000000000000, %fd456, %p261;
	mul.f64 	%fd103, %fd93, %fd457;
	ld.global.u64 	%rd181, [%rd7+40];
	mul.wide.u32 	%rd182, %r805, 8;
	add.s64 	%rd183, %rd181, %rd182;
	ld.f64 	%fd104, [%rd183];
	ld.global.u64 	%rd184, [%rd5+48];
	mul.wide.u32 	%rd185, %r812, 4;
	add.s64 	%rd186, %rd184, %rd185;
	ld.u32 	%r49, [%rd186];
	cvt.rn.f64.s32 	%fd105, %r49;
	{
	.reg .b32 %temp; 
	mov.b64 	{%temp, %r50}, %fd104;
	}
	{
	.reg .b32 %temp; 
	mov.b64 	{%temp, %r51}, %fd105;
	}
	shr.u32 	%r360, %r51, 20;
	and.b32  	%r361, %r360, 2047;
	add.s32 	%r362, %r361, -1012;
	mov.b64 	%rd187, %fd105;
	shl.b64 	%rd30, %rd187, %r362;
	setp.eq.s64 	%p681, %rd30, -9223372036854775808;
	abs.f64 	%fd106, %fd104;
	{ // callseq 13, 0
	.param .b64 param0;
	st.param.f64 	[param0], %fd106;
	.param .b64 param1;
	st.param.f64 	[param1], %fd105;
	.param .b64 retval0;
	call.uni (retval0), 
	__internal_accurate_pow, 
	(
	param0, 
	param1
	);
	ld.param.f64 	%fd458, [retval0];
	} // callseq 13
	setp.lt.s32 	%p264, %r50, 0;
	neg.f64 	%fd460, %fd458;
	selp.f64 	%fd461, %fd460, %fd458, %p681;
	selp.f64 	%fd713, %fd461, %fd458, %p264;
	setp.neu.f64 	%p265, %fd104, 0d0000000000000000;
	@%p265 bra 	$L__BB0_97;
	setp.eq.s64 	%p266, %rd30, -9223372036854775808;
	abs.f64 	%fd462, %fd105;
	setp.neu.f64 	%p267, %fd462, 0d3FE0000000000000;
	and.pred  	%p681, %p267, %p266;
	selp.b32 	%r363, %r50, 0, %p681;
	setp.lt.s32 	%p268, %r51, 0;
	or.b32  	%r364, %r363, 2146435072;
	selp.b32 	%r365, %r364, %r363, %p268;
	mov.b32 	%r366, 0;
	mov.b64 	%fd713, {%r366, %r365};
$L__BB0_97:
	add.f64 	%fd463, %fd104, %fd105;
	{
	.reg .b32 %temp; 
	mov.b64 	{%temp, %r367}, %fd463;
	}
	and.b32  	%r368, %r367, 2146435072;
	setp.ne.s32 	%p269, %r368, 2146435072;
	@%p269 bra 	$L__BB0_102;
	setp.num.f64 	%p270, %fd104, %fd104;
	@%p270 bra 	$L__BB0_100;
	add.rn.f64 	%fd713, %fd104, %fd105;
	bra.uni 	$L__BB0_102;
$L__BB0_100:
	setp.neu.f64 	%p271, %fd106, 0d7FF0000000000000;
	@%p271 bra 	$L__BB0_102;
	setp.lt.s32 	%p273, %r51, 0;
	selp.b32 	%r369, 0, 2146435072, %p273;
	and.b32  	%r370, %r51, 2147483647;
	setp.ne.s32 	%p274, %r370, 1071644672;
	or.b32  	%r371, %r369, -2147483648;
	selp.b32 	%r372, %r371, %r369, %p274;
	selp.b32 	%r373, %r372, %r369, %p681;
	selp.b32 	%r374, %r373, %r369, %p264;
	mov.b32 	%r375, 0;
	mov.b64 	%fd713, {%r375, %r374};
$L__BB0_102:
	setp.eq.f64 	%p275, %fd104, 0d3FF0000000000000;
	setp.eq.s32 	%p276, %r49, 0;
	selp.f64 	%fd464, 0d3FF0000000000000, %fd713, %p276;
	selp.f64 	%fd465, 0d3FF0000000000000, %fd464, %p275;
	mul.f64 	%fd113, %fd103, %fd465;
	ld.global.u64 	%rd188, [%rd7+48];
	mul.wide.u32 	%rd189, %r805, 8;
	add.s64 	%rd190, %rd188, %rd189;
	ld.f64 	%fd114, [%rd190];
	ld.global.u64 	%rd191, [%rd5+56];
	mul.wide.u32 	%rd192, %r812, 4;
	add.s64 	%rd193, %rd191, %rd192;
	ld.u32 	%r52, [%rd193];
	cvt.rn.f64.s32 	%fd115, %r52;
	{
	.reg .b32 %temp; 
	mov.b64 	{%temp, %r53}, %fd114;
	}
	{
	.reg .b32 %temp; 
	mov.b64 	{%temp, %r54}, %fd115;
	}
	shr.u32 	%r376, %r54, 20;
	and.b32  	%r377, %r376, 2047;
	add.s32 	%r378, %r377, -1012;
	mov.b64 	%rd194, %fd115;
	shl.b64 	%rd31, %rd194, %r378;
	setp.eq.s64 	%p682, %rd31, -9223372036854775808;
	abs.f64 	%fd116, %fd114;
	{ // callseq 14, 0
	.param .b64 param0;
	st.param.f64 	[param0], %fd116;
	.param .b64 param1;
	st.param.f64 	[param1], %fd115;
	.param .b64 retval0;
	call.uni (retval0), 
	__internal_accurate_pow, 
	(
	param0, 
	param1
	);
	ld.param.f64 	%fd466, [retval0];
	} // callseq 14
	setp.lt.s32 	%p278, %r53, 0;
	neg.f64 	%fd468, %fd466;
	selp.f64 	%fd469, %fd468, %fd466, %p682;
	selp.f64 	%fd715, %fd469, %fd466, %p278;
	setp.neu.f64 	%p279, %fd114, 0d0000000000000000;
	@%p279 bra 	$L__BB0_104;
	setp.eq.s64 	%p280, %rd31, -9223372036854775808;
	abs.f64 	%fd470, %fd115;
	setp.neu.f64 	%p281, %fd470, 0d3FE0000000000000;
	and.pred  	%p682, %p281, %p280;
	selp.b32 	%r379, %r53, 0, %p682;
	setp.lt.s32 	%p282, %r54, 0;
	or.b32  	%r380, %r379, 2146435072;
	selp.b32 	%r381, %r380, %r379, %p282;
	mov.b32 	%r382, 0;
	mov.b64 	%fd715, {%r382, %r381};
$L__BB0_104:
	add.f64 	%fd471, %fd114, %fd115;
	{
	.reg .b32 %temp; 
	mov.b64 	{%temp, %r383}, %fd471;
	}
	and.b32  	%r384, %r383, 2146435072;
	setp.ne.s32 	%p283, %r384, 2146435072;
	@%p283 bra 	$L__BB0_109;
	setp.num.f64 	%p284, %fd114, %fd114;
	@%p284 bra 	$L__BB0_107;
	add.rn.f64 	%fd715, %fd114, %fd115;
	bra.uni 	$L__BB0_109;
$L__BB0_107:
	setp.neu.f64 	%p285, %fd116, 0d7FF0000000000000;
	@%p285 bra 	$L__BB0_109;
	setp.lt.s32 	%p287, %r54, 0;
	selp.b32 	%r385, 0, 2146435072, %p287;
	and.b32  	%r386, %r54, 2147483647;
	setp.ne.s32 	%p288, %r386, 1071644672;
	or.b32  	%r387, %r385, -2147483648;
	selp.b32 	%r388, %r387, %r385, %p288;
	selp.b32 	%r389, %r388, %r385, %p682;
	selp.b32 	%r390, %r389, %r385, %p278;
	mov.b32 	%r391, 0;
	mov.b64 	%fd715, {%r391, %r390};
$L__BB0_109:
	setp.eq.f64 	%p289, %fd114, 0d3FF0000000000000;
	setp.eq.s32 	%p290, %r52, 0;
	selp.f64 	%fd472, 0d3FF0000000000000, %fd715, %p290;
	selp.f64 	%fd473, 0d3FF0000000000000, %fd472, %p289;
	mul.f64 	%fd474, %fd113, %fd473;
	mul.wide.u32 	%rd195, %r812, 8;
	add.s64 	%rd196, %rd147, %rd195;
	st.f64 	[%rd196], %fd474;
	add.s32 	%r812, %r812, 1;
	ld.global.u32 	%r813, [%rd5];
	setp.lt.s32 	%p291, %r812, %r813;
	@%p291 bra 	$L__BB0_67;
$L__BB0_110:
	setp.lt.s32 	%p292, %r813, 1;
	mov.f64 	%fd716, 0d0000000000000000;
	@%p292 bra 	$L__BB0_119;
	setp.eq.s32 	%p293, %r813, 1;
	@%p293 bra 	$L__BB0_118;
	mov.b32 	%r814, 2;
$L__BB0_113:
	shr.s32 	%r59, %r814, 1;
	mov.b32 	%r815, 0;
$L__BB0_114:
	add.s32 	%r61, %r815, %r59;
	setp.ge.s32 	%p294, %r61, %r813;
	@%p294 bra 	$L__BB0_116;
	mul.wide.s32 	%rd197, %r61, 8;
	add.s64 	%rd198, %rd147, %rd197;
	ld.f64 	%fd476, [%rd198];
	mul.wide.s32 	%rd199, %r815, 8;
	add.s64 	%rd200, %rd147, %rd199;
	ld.f64 	%fd477, [%rd200];
	add.f64 	%fd478, %fd476, %fd477;
	st.f64 	[%rd200], %fd478;
$L__BB0_116:
	add.s32 	%r815, %r815, %r814;
	setp.lt.s32 	%p295, %r815, %r813;
	@%p295 bra 	$L__BB0_114;
	shl.b32 	%r63, %r814, 1;
	setp.lt.u32 	%p296, %r814, %r813;
	mov.u32 	%r814, %r63;
	@%p296 bra 	$L__BB0_113;
$L__BB0_118:
	ld.f64 	%fd716, [%rd147];
$L__BB0_119:
	mul.wide.u32 	%rd201, %r805, 8;
	add.s64 	%rd202, %rd20, %rd201;
	st.f64 	[%rd202+8], %fd716;
	{ // callseq 15, 0
	.param .b64 param0;
	st.param.b64 	[param0], %rd147;
	call.uni 
	free, 
	(
	param0
	);
	} // callseq 15
	ld.global.u64 	%rd32, [%rd7+24];
	ld.global.u32 	%r395, [%rd4];
	mul.wide.s32 	%rd203, %r395, 8;
	{ // callseq 16, 0
	.param .b64 param0;
	st.param.b64 	[param0], %rd203;
	.param .b64 retval0;
	call.uni (retval0), 
	malloc, 
	(
	param0
	);
	ld.param.b64 	%rd204, [retval0];
	} // callseq 16
	ld.global.s32 	%rd34, [%rd4];
	setp.eq.s64 	%p297, %rd34, 0;
	mov.b32 	%r818, 0;
	@%p297 bra 	$L__BB0_123;
	shl.b64 	%rd35, %rd34, 3;
	mov.b64 	%rd434, 0;
$L__BB0_121:
	add.s64 	%rd206, %rd204, %rd434;
	mov.b16 	%rs3, 0;
	st.u8 	[%rd206], %rs3;
	add.s64 	%rd434, %rd434, 1;
	setp.lt.u64 	%p298, %rd434, %rd35;
	@%p298 bra 	$L__BB0_121;
	ld.global.u32 	%r818, [%rd4];
$L__BB0_123:
	setp.lt.s32 	%p299, %r818, 1;
	@%p299 bra 	$L__BB0_168;
	mov.b32 	%r817, 0;
$L__BB0_125:
	ld.global.u64 	%rd207, [%rd4+8];
	mul.wide.u32 	%rd208, %r817, 8;
	add.s64 	%rd209, %rd207, %rd208;
	ld.f64 	%fd125, [%rd209];
	ld.global.u64 	%rd210, [%rd7+8];
	mul.wide.u32 	%rd211, %r805, 8;
	add.s64 	%rd212, %rd210, %rd211;
	ld.f64 	%fd126, [%rd212];
	ld.global.u64 	%rd213, [%rd4+16];
	mul.wide.u32 	%rd214, %r817, 4;
	add.s64 	%rd215, %rd213, %rd214;
	ld.u32 	%r67, [%rd215];
	cvt.rn.f64.s32 	%fd127, %r67;
	{
	.reg .b32 %temp; 
	mov.b64 	{%temp, %r68}, %fd126;
	}
	{
	.reg .b32 %temp; 
	mov.b64 	{%temp, %r69}, %fd127;
	}
	shr.u32 	%r397, %r69, 20;
	and.b32  	%r398, %r397, 2047;
	add.s32 	%r399, %r398, -1012;
	mov.b64 	%rd216, %fd127;
	shl.b64 	%rd38, %rd216, %r399;
	setp.eq.s64 	%p683, %rd38, -9223372036854775808;
	abs.f64 	%fd128, %fd126;
	{ // callseq 17, 0
	.param .b64 param0;
	st.param.f64 	[param0], %fd128;
	.param .b64 param1;
	st.param.f64 	[param1], %fd127;
	.param .b64 retval0;
	call.uni (retval0), 
	__internal_accurate_pow, 
	(
	param0, 
	param1
	);
	ld.param.f64 	%fd479, [retval0];
	} // callseq 17
	setp.lt.s32 	%p301, %r68, 0;
	neg.f64 	%fd481, %fd479;
	selp.f64 	%fd482, %fd481, %fd479, %p683;
	selp.f64 	%fd718, %fd482, %fd479, %p301;
	setp.neu.f64 	%p302, %fd126, 0d0000000000000000;
	@%p302 bra 	$L__BB0_127;
	setp.eq.s64 	%p303, %rd38, -9223372036854775808;
	abs.f64 	%fd483, %fd127;
	setp.neu.f64 	%p304, %fd483, 0d3FE0000000000000;
	and.pred  	%p683, %p304, %p303;
	selp.b32 	%r400, %r68, 0, %p683;
	setp.lt.s32 	%p305, %r69, 0;
	or.b32  	%r401, %r400, 2146435072;
	selp.b32 	%r402, %r401, %r400, %p305;
	mov.b32 	%r403, 0;
	mov.b64 	%fd718, {%r403, %r402};
$L__BB0_127:
	add.f64 	%fd484, %fd126, %fd127;
	{
	.reg .b32 %temp; 
	mov.b64 	{%temp, %r404}, %fd484;
	}
	and.b32  	%r405, %r404, 2146435072;
	setp.ne.s32 	%p306, %r405, 2146435072;
	@%p306 bra 	$L__BB0_132;
	setp.num.f64 	%p307, %fd126, %fd126;
	@%p307 bra 	$L__BB0_130;
	add.rn.f64 	%fd718, %fd126, %fd127;
	bra.uni 	$L__BB0_132;
$L__BB0_130:
	setp.neu.f64 	%p308, %fd128, 0d7FF0000000000000;
	@%p308 bra 	$L__BB0_132;
	setp.lt.s32 	%p310, %r69, 0;
	selp.b32 	%r406, 0, 2146435072, %p310;
	and.b32  	%r407, %r69, 2147483647;
	setp.ne.s32 	%p311, %r407, 1071644672;
	or.b32  	%r408, %r406, -2147483648;
	selp.b32 	%r409, %r408, %r406, %p311;
	selp.b32 	%r410, %r409, %r406, %p683;
	selp.b32 	%r411, %r410, %r406, %p301;
	mov.b32 	%r412, 0;
	mov.b64 	%fd718, {%r412, %r411};
$L__BB0_132:
	setp.eq.f64 	%p312, %fd126, 0d3FF0000000000000;
	setp.eq.s32 	%p313, %r67, 0;
	selp.f64 	%fd485, 0d3FF0000000000000, %fd718, %p313;
	selp.f64 	%fd486, 0d3FF0000000000000, %fd485, %p312;
	mul.f64 	%fd135, %fd125, %fd486;
	ld.global.u64 	%rd217, [%rd7+16];
	mul.wide.u32 	%rd218, %r805, 8;
	add.s64 	%rd219, %rd217, %rd218;
	ld.f64 	%fd136, [%rd219];
	ld.global.u64 	%rd220, [%rd4+24];
	mul.wide.u32 	%rd221, %r817, 4;
	add.s64 	%rd222, %rd220, %rd221;
	ld.u32 	%r70, [%rd222];
	cvt.rn.f64.s32 	%fd137, %r70;
	{
	.reg .b32 %temp; 
	mov.b64 	{%temp, %r71}, %fd136;
	}
	{
	.reg .b32 %temp; 
	mov.b64 	{%temp, %r72}, %fd137;
	}
	shr.u32 	%r413, %r72, 20;
	and.b32  	%r414, %r413, 2047;
	add.s32 	%r415, %r414, -1012;
	mov.b64 	%rd223, %fd137;
	shl.b64 	%rd39, %rd223, %r415;
	setp.eq.s64 	%p684, %rd39, -9223372036854775808;
	abs.f64 	%fd138, %fd136;
	{ // callseq 18, 0
	.param .b64 param0;
	st.param.f64 	[param0], %fd138;
	.param .b64 param1;
	st.param.f64 	[param1], %fd137;
	.param .b64 retval0;
	call.uni (retval0), 
	__internal_accurate_pow, 
	(
	param0, 
	param1
	);
	ld.param.f64 	%fd487, [retval0];
	} // callseq 18
	setp.lt.s32 	%p315, %r71, 0;
	neg.f64 	%fd489, %fd487;
	selp.f64 	%fd490, %fd489, %fd487, %p684;
	selp.f64 	%fd720, %fd490, %fd487, %p315;
	setp.neu.f64 	%p316, %fd136, 0d0000000000000000;
	@%p316 bra 	$L__BB0_134;
	setp.eq.s64 	%p317, %rd39, -9223372036854775808;
	abs.f64 	%fd491, %fd137;
	setp.neu.f64 	%p318, %fd491, 0d3FE0000000000000;
	and.pred  	%p684, %p318, %p317;
	selp.b32 	%r416, %r71, 0, %p684;
	setp.lt.s32 	%p319, %r72, 0;
	or.b32  	%r417, %r416, 2146435072;
	selp.b32 	%r418, %r417, %r416, %p319;
	mov.b32 	%r419, 0;
	mov.b64 	%fd720, {%r419, %r418};
$L__BB0_134:
	add.f64 	%fd492, %fd136, %fd137;
	{
	.reg .b32 %temp; 
	mov.b64 	{%temp, %r420}, %fd492;
	}
	and.b32  	%r421, %r420, 2146435072;
	setp.ne.s32 	%p320, %r421, 2146435072;
	@%p320 bra 	$L__BB0_139;
	setp.num.f64 	%p321, %fd136, %fd136;
	@%p321 bra 	$L__BB0_137;
	add.rn.f64 	%fd720, %fd136, %fd137;
	bra.uni 	$L__BB0_139;
$L__BB0_137:
	setp.neu.f64 	%p322, %fd138, 0d7FF0000000000000;
	@%p322 bra 	$L__BB0_139;
	setp.lt.s32 	%p324, %r72, 0;
	selp.b32 	%r422, 0, 2146435072, %p324;
	and.b32  	%r423, %r72, 2147483647;
	setp.ne.s32 	%p325, %r423, 1071644672;
	or.b32  	%r424, %r422, -2147483648;
	selp.b32 	%r425, %r424, %r422, %p325;
	selp.b32 	%r426, %r425, %r422, %p684;
	selp.b32 	%r427, %r426, %r422, %p315;
	mov.b32 	%r428, 0;
	mov.b64 	%fd720, {%r428, %r427};
$L__BB0_139:
	setp.eq.f64 	%p326, %fd136, 0d3FF0000000000000;
	setp.eq.s32 	%p327, %r70, 0;
	selp.f64 	%fd493, 0d3FF0000000000000, %fd720, %p327;
	selp.f64 	%fd494, 0d3FF0000000000000, %fd493, %p326;
	mul.f64 	%fd145, %fd135, %fd494;
	ld.global.u64 	%rd224, [%rd7+24];
	mul.wide.u32 	%rd225, %r805, 8;
	add.s64 	%rd226, %rd224, %rd225;
	ld.f64 	%fd146, [%rd226];
	ld.global.u64 	%rd227, [%rd4+32];
	mul.wide.u32 	%rd228, %r817, 4;
	add.s64 	%rd229, %rd227, %rd228;
	ld.u32 	%r73, [%rd229];
	cvt.rn.f64.s32 	%fd147, %r73;
	{
	.reg .b32 %temp; 
	mov.b64 	{%temp, %r74}, %fd146;
	}
	{
	.reg .b32 %temp; 
	mov.b64 	{%temp, %r75}, %fd147;
	}
	shr.u32 	%r429, %r75, 20;
	and.b32  	%r430, %r429, 2047;
	add.s32 	%r431, %r430, -1012;
	mov.b64 	%rd230, %fd147;
	shl.b64 	%rd40, %rd230, %r431;
	setp.eq.s64 	%p685, %rd40, -9223372036854775808;
	abs.f64 	%fd148, %fd146;
	{ // callseq 19, 0
	.param .b64 param0;
	st.param.f64 	[param0], %fd148;
	.param .b64 param1;
	st.param.f64 	[param1], %fd147;
	.param .b64 retval0;
	call.uni (retval0), 
	__internal_accurate_pow, 
	(
	param0, 
	param1
	);
	ld.param.f64 	%fd495, [retval0];
	} // callseq 19
	setp.lt.s32 	%p329, %r74, 0;
	neg.f64 	%fd497, %fd495;
	selp.f64 	%fd498, %fd497, %fd495, %p685;
	selp.f64 	%fd722, %fd498, %fd495, %p329;
	setp.neu.f64 	%p330, %fd146, 0d0000000000000000;
	@%p330 bra 	$L__BB0_141;
	setp.eq.s64 	%p331, %rd40, -9223372036854775808;
	abs.f64 	%fd499, %fd147;
	setp.neu.f64 	%p332, %fd499, 0d3FE0000000000000;
	and.pred  	%p685, %p332, %p331;
	selp.b32 	%r432, %r74, 0, %p685;
	setp.lt.s32 	%p333, %r75, 0;
	or.b32  	%r433, %r432, 2146435072;
	selp.b32 	%r434, %r433, %r432, %p333;
	mov.b32 	%r435, 0;
	mov.b64 	%fd722, {%r435, %r434};
$L__BB0_141:
	add.f64 	%fd500, %fd146, %fd147;
	{
	.reg .b32 %temp; 
	mov.b64 	{%temp, %r436}, %fd500;
	}
	and.b32  	%r437, %r436, 2146435072;
	setp.ne.s32 	%p334, %r437, 2146435072;
	@%p334 bra 	$L__BB0_146;
	setp.num.f64 	%p335, %fd146, %fd146;
	@%p335 bra 	$L__BB0_144;
	add.rn.f64 	%fd722, %fd146, %fd147;
	bra.uni 	$L__BB0_146;
$L__BB0_144:
	setp.neu.f64 	%p336, %fd148, 0d7FF0000000000000;
	@%p336 bra 	$L__BB0_146;
	setp.lt.s32 	%p338, %r75, 0;
	selp.b32 	%r438, 0, 2146435072, %p338;
	and.b32  	%r439, %r75, 2147483647;
	setp.ne.s32 	%p339, %r439, 1071644672;
	or.b32  	%r440, %r438, -2147483648;
	selp.b32 	%r441, %r440, %r438, %p339;
	selp.b32 	%r442, %r441, %r438, %p685;
	selp.b32 	%r443, %r442, %r438, %p329;
	mov.b32 	%r444, 0;
	mov.b64 	%fd722, {%r444, %r443};
$L__BB0_146:
	setp.eq.f64 	%p340, %fd146, 0d3FF0000000000000;
	setp.eq.s32 	%p341, %r73, 0;
	selp.f64 	%fd501, 0d3FF0000000000000, %fd722, %p341;
	selp.f64 	%fd502, 0d3FF0000000000000, %fd501, %p340;
	mul.f64 	%fd155, %fd145, %fd502;
	ld.global.u64 	%rd231, [%rd7+32];
	mul.wide.u32 	%rd232, %r805, 8;
	add.s64 	%rd233, %rd231, %rd232;
	ld.f64 	%fd156, [%rd233];
	ld.global.u64 	%rd234, [%rd4+40];
	mul.wide.u32 	%rd235, %r817, 4;
	add.s64 	%rd236, %rd234, %rd235;
	ld.u32 	%r76, [%rd236];
	cvt.rn.f64.s32 	%fd157, %r76;
	{
	.reg .b32 %temp; 
	mov.b64 	{%temp, %r77}, %fd156;
	}
	{
	.reg .b32 %temp; 
	mov.b64 	{%temp, %r78}, %fd157;
	}
	shr.u32 	%r445, %r78, 20;
	and.b32  	%r446, %r445, 2047;
	add.s32 	%r447, %r446, -1012;
	mov.b64 	%rd237, %fd157;
	shl.b64 	%rd41, %rd237, %r447;
	setp.eq.s64 	%p686, %rd41, -9223372036854775808;
	abs.f64 	%fd158, %fd156;
	{ // callseq 20, 0
	.param .b64 param0;
	st.param.f64 	[param0], %fd158;
	.param .b64 param1;
	st.param.f64 	[param1], %fd157;
	.param .b64 retval0;
	call.uni (retval0), 
	__internal_accurate_pow, 
	(
	param0, 
	param1
	);
	ld.param.f64 	%fd503, [retval0];
	} // callseq 20
	setp.lt.s32 	%p343, %r77, 0;
	neg.f64 	%fd505, %fd503;
	selp.f64 	%fd506, %fd505, %fd503, %p686;
	selp.f64 	%fd724, %fd506, %fd503, %p343;
	setp.neu.f64 	%p344, %fd156, 0d0000000000000000;
	@%p344 bra 	$L__BB0_148;
	setp.eq.s64 	%p345, %rd41, -9223372036854775808;
	abs.f64 	%fd507, %fd157;
	setp.neu.f64 	%p346, %fd507, 0d3FE0000000000000;
	and.pred  	%p686, %p346, %p345;
	selp.b32 	%r448, %r77, 0, %p686;
	setp.lt.s32 	%p347, %r78, 0;
	or.b32  	%r449, %r448, 2146435072;
	selp.b32 	%r450, %r449, %r448, %p347;
	mov.b32 	%r451, 0;
	mov.b64 	%fd724, {%r451, %r450};
$L__BB0_148:
	add.f64 	%fd508, %fd156, %fd157;
	{
	.reg .b32 %temp; 
	mov.b64 	{%temp, %r452}, %fd508;
	}
	and.b32  	%r453, %r452, 2146435072;
	setp.ne.s32 	%p348, %r453, 2146435072;
	@%p348 bra 	$L__BB0_153;
	setp.num.f64 	%p349, %fd156, %fd156;
	@%p349 bra 	$L__BB0_151;
	add.rn.f64 	%fd724, %fd156, %fd157;
	bra.uni 	$L__BB0_153;
$L__BB0_151:
	setp.neu.f64 	%p350, %fd158, 0d7FF0000000000000;
	@%p350 bra 	$L__BB0_153;
	setp.lt.s32 	%p352, %r78, 0;
	selp.b32 	%r454, 0, 2146435072, %p352;
	and.b32  	%r455, %r78, 2147483647;
	setp.ne.s32 	%p353, %r455, 1071644672;
	or.b32  	%r456, %r454, -2147483648;
	selp.b32 	%r457, %r456, %r454, %p353;
	selp.b32 	%r458, %r457, %r454, %p686;
	selp.b32 	%r459, %r458, %r454, %p343;
	mov.b32 	%r460, 0;
	mov.b64 	%fd724, {%r460, %r459};
$L__BB0_153:
	setp.eq.f64 	%p354, %fd156, 0d3FF0000000000000;
	setp.eq.s32 	%p355, %r76, 0;
	selp.f64 	%fd509, 0d3FF0000000000000, %fd724, %p355;
	selp.f64 	%fd510, 0d3FF0000000000000, %fd509, %p354;
	mul.f64 	%fd165, %fd155, %fd510;
	ld.global.u64 	%rd238, [%rd7+40];
	mul.wide.u32 	%rd239, %r805, 8;
	add.s64 	%rd240, %rd238, %rd239;
	ld.f64 	%fd166, [%rd240];
	ld.global.u64 	%rd241, [%rd4+48];
	mul.wide.u32 	%rd242, %r817, 4;
	add.s64 	%rd243, %rd241, %rd242;
	ld.u32 	%r79, [%rd243];
	cvt.rn.f64.s32 	%fd167, %r79;
	{
	.reg .b32 %temp; 
	mov.b64 	{%temp, %r80}, %fd166;
	}
	{
	.reg .b32 %temp; 
	mov.b64 	{%temp, %r81}, %fd167;
	}
	shr.u32 	%r461, %r81, 20;
	and.b32  	%r462, %r461, 2047;
	add.s32 	%r463, %r462, -1012;
	mov.b64 	%rd244, %fd167;
	shl.b64 	%rd42, %rd244, %r463;
	setp.eq.s64 	%p687, %rd42, -9223372036854775808;
	abs.f64 	%fd168, %fd166;
	{ // callseq 21, 0
	.param .b64 param0;
	st.param.f64 	[param0], %fd168;
	.param .b64 param1;
	st.param.f64 	[param1], %fd167;
	.param .b64 retval0;
	call.uni (retval0), 
	__internal_accurate_pow, 
	(
	param0, 
	param1
	);
	ld.param.f64 	%fd511, [retval0];
	} // callseq 21
	setp.lt.s32 	%p357, %r80, 0;
	neg.f64 	%fd513, %fd511;
	selp.f64 	%fd514, %fd513, %fd511, %p687;
	selp.f64 	%fd726, %fd514, %fd511, %p357;
	setp.neu.f64 	%p358, %fd166, 0d0000000000000000;
	@%p358 bra 	$L__BB0_155;
	setp.eq.s64 	%p359, %rd42, -9223372036854775808;
	abs.f64 	%fd515, %fd167;
	setp.neu.f64 	%p360, %fd515, 0d3FE0000000000000;
	and.pred  	%p687, %p360, %p359;
	selp.b32 	%r464, %r80, 0, %p687;
	setp.lt.s32 	%p361, %r81, 0;
	or.b32  	%r465, %r464, 2146435072;
	selp.b32 	%r466, %r465, %r464, %p361;
	mov.b32 	%r467, 0;
	mov.b64 	%fd726, {%r467, %r466};
$L__BB0_155:
	add.f64 	%fd516, %fd166, %fd167;
	{
	.reg .b32 %temp; 
	mov.b64 	{%temp, %r468}, %fd516;
	}
	and.b32  	%r469, %r468, 2146435072;
	setp.ne.s32 	%p362, %r469, 2146435072;
	@%p362 bra 	$L__BB0_160;
	setp.num.f64 	%p363, %fd166, %fd166;
	@%p363 bra 	$L__BB0_158;
	add.rn.f64 	%fd726, %fd166, %fd167;
	bra.uni 	$L__BB0_160;
$L__BB0_158:
	setp.neu.f64 	%p364, %fd168, 0d7FF0000000000000;
	@%p364 bra 	$L__BB0_160;
	setp.lt.s32 	%p366, %r81, 0;
	selp.b32 	%r470, 0, 2146435072, %p366;
	and.b32  	%r471, %r81, 2147483647;
	setp.ne.s32 	%p367, %r471, 1071644672;
	or.b32  	%r472, %r470, -2147483648;
	selp.b32 	%r473, %r472, %r470, %p367;
	selp.b32 	%r474, %r473, %r470, %p687;
	selp.b32 	%r475, %r474, %r470, %p357;
	mov.b32 	%r476, 0;
	mov.b64 	%fd726, {%r476, %r475};
$L__BB0_160:
	setp.eq.f64 	%p368, %fd166, 0d3FF0000000000000;
	setp.eq.s32 	%p369, %r79, 0;
	selp.f64 	%fd517, 0d3FF0000000000000, %fd726, %p369;
	selp.f64 	%fd518, 0d3FF0000000000000, %fd517, %p368;
	mul.f64 	%fd175, %fd165, %fd518;
	ld.global.u64 	%rd245, [%rd7+48];
	mul.wide.u32 	%rd246, %r805, 8;
	add.s64 	%rd247, %rd245, %rd246;
	ld.f64 	%fd176, [%rd247];
	ld.global.u64 	%rd248, [%rd4+56];
	mul.wide.u32 	%rd249, %r817, 4;
	add.s64 	%rd250, %rd248, %rd249;
	ld.u32 	%r82, [%rd250];
	cvt.rn.f64.s32 	%fd177, %r82;
	{
	.reg .b32 %temp; 
	mov.b64 	{%temp, %r83}, %fd176;
	}
	{
	.reg .b32 %temp; 
	mov.b64 	{%temp, %r84}, %fd177;
	}
	shr.u32 	%r477, %r84, 20;
	and.b32  	%r478, %r477, 2047;
	add.s32 	%r479, %r478, -1012;
	mov.b64 	%rd251, %fd177;
	shl.b64 	%rd43, %rd251, %r479;
	setp.eq.s64 	%p688, %rd43, -9223372036854775808;
	abs.f64 	%fd178, %fd176;
	{ // callseq 22, 0
	.param .b64 param0;
	st.param.f64 	[param0], %fd178;
	.param .b64 param1;
	st.param.f64 	[param1], %fd177;
	.param .b64 retval0;
	call.uni (retval0), 
	__internal_accurate_pow, 
	(
	param0, 
	param1
	);
	ld.param.f64 	%fd519, [retval0];
	} // callseq 22
	setp.lt.s32 	%p371, %r83, 0;
	neg.f64 	%fd521, %fd519;
	selp.f64 	%fd522, %fd521, %fd519, %p688;
	selp.f64 	%fd728, %fd522, %fd519, %p371;
	setp.neu.f64 	%p372, %fd176, 0d0000000000000000;
	@%p372 bra 	$L__BB0_162;
	setp.eq.s64 	%p373, %rd43, -9223372036854775808;
	abs.f64 	%fd523, %fd177;
	setp.neu.f64 	%p374, %fd523, 0d3FE0000000000000;
	and.pred  	%p688, %p374, %p373;
	selp.b32 	%r480, %r83, 0, %p688;
	setp.lt.s32 	%p375, %r84, 0;
	or.b32  	%r481, %r480, 2146435072;
	selp.b32 	%r482, %r481, %r480, %p375;
	mov.b32 	%r483, 0;
	mov.b64 	%fd728, {%r483, %r482};
$L__BB0_162:
	add.f64 	%fd524, %fd176, %fd177;
	{
	.reg .b32 %temp; 
	mov.b64 	{%temp, %r484}, %fd524;
	}
	and.b32  	%r485, %r484, 2146435072;
	setp.ne.s32 	%p376, %r485, 2146435072;
	@%p376 bra 	$L__BB0_167;
	setp.num.f64 	%p377, %fd176, %fd176;
	@%p377 bra 	$L__BB0_165;
	add.rn.f64 	%fd728, %fd176, %fd177;
	bra.uni 	$L__BB0_167;
$L__BB0_165:
	setp.neu.f64 	%p378, %fd178, 0d7FF0000000000000;
	@%p378 bra 	$L__BB0_167;
	setp.lt.s32 	%p380, %r84, 0;
	selp.b32 	%r486, 0, 2146435072, %p380;
	and.b32  	%r487, %r84, 2147483647;
	setp.ne.s32 	%p381, %r487, 1071644672;
	or.b32  	%r488, %r486, -2147483648;
	selp.b32 	%r489, %r488, %r486, %p381;
	selp.b32 	%r490, %r489, %r486, %p688;
	selp.b32 	%r491, %r490, %r486, %p371;
	mov.b32 	%r492, 0;
	mov.b64 	%fd728, {%r492, %r491};
$L__BB0_167:
	setp.eq.f64 	%p382, %fd176, 0d3FF0000000000000;
	setp.eq.s32 	%p383, %r82, 0;
	selp.f64 	%fd525, 0d3FF0000000000000, %fd728, %p383;
	selp.f64 	%fd526, 0d3FF0000000000000, %fd525, %p382;
	mul.f64 	%fd527, %fd175, %fd526;
	mul.wide.u32 	%rd252, %r817, 8;
	add.s64 	%rd253, %rd204, %rd252;
	st.f64 	[%rd253], %fd527;
	add.s32 	%r817, %r817, 1;
	ld.global.u32 	%r818, [%rd4];
	setp.lt.s32 	%p384, %r817, %r818;
	@%p384 bra 	$L__BB0_125;
$L__BB0_168:
	setp.lt.s32 	%p385, %r818, 1;
	mov.f64 	%fd729, 0d0000000000000000;
	@%p385 bra 	$L__BB0_177;
	setp.eq.s32 	%p386, %r818, 1;
	@%p386 bra 	$L__BB0_176;
	mov.b32 	%r819, 2;
$L__BB0_171:
	shr.s32 	%r89, %r819, 1;
	mov.b32 	%r820, 0;
$L__BB0_172:
	add.s32 	%r91, %r820, %r89;
	setp.ge.s32 	%p387, %r91, %r818;
	@%p387 bra 	$L__BB0_174;
	mul.wide.s32 	%rd254, %r91, 8;
	add.s64 	%rd255, %rd204, %rd254;
	ld.f64 	%fd529, [%rd255];
	mul.wide.s32 	%rd256, %r820, 8;
	add.s64 	%rd257, %rd204, %rd256;
	ld.f64 	%fd530, [%rd257];
	add.f64 	%fd531, %fd529, %fd530;
	st.f64 	[%rd257], %fd531;
$L__BB0_174:
	add.s32 	%r820, %r820, %r819;
	setp.lt.s32 	%p388, %r820, %r818;
	@%p388 bra 	$L__BB0_172;
	shl.b32 	%r93, %r819, 1;
	setp.lt.u32 	%p389, %r819, %r818;
	mov.u32 	%r819, %r93;
	@%p389 bra 	$L__BB0_171;
$L__BB0_176:
	ld.f64 	%fd729, [%rd204];
$L__BB0_177:
	mul.wide.u32 	%rd258, %r805, 8;
	add.s64 	%rd259, %rd32, %rd258;
	st.f64 	[%rd259+8], %fd729;
	{ // callseq 23, 0
	.param .b64 param0;
	st.param.b64 	[param0], %rd204;
	call.uni 
	free, 
	(
	param0
	);
	} // callseq 23
	ld.global.u64 	%rd44, [%rd7+32];
	ld.global.u32 	%r496, [%rd3];
	mul.wide.s32 	%rd260, %r496, 8;
	{ // callseq 24, 0
	.param .b64 param0;
	st.param.b64 	[param0], %rd260;
	.param .b64 retval0;
	call.uni (retval0), 
	malloc, 
	(
	param0
	);
	ld.param.b64 	%rd261, [retval0];
	} // callseq 24
	ld.global.s32 	%rd46, [%rd3];
	setp.eq.s64 	%p390, %rd46, 0;
	mov.b32 	%r823, 0;
	@%p390 bra 	$L__BB0_181;
	shl.b64 	%rd47, %rd46, 3;
	mov.b64 	%rd435, 0;
$L__BB0_179:
	add.s64 	%rd263, %rd261, %rd435;
	mov.b16 	%rs4, 0;
	st.u8 	[%rd263], %rs4;
	add.s64 	%rd435, %rd435, 1;
	setp.lt.u64 	%p391, %rd435, %rd47;
	@%p391 bra 	$L__BB0_179;
	ld.global.u32 	%r823, [%rd3];
$L__BB0_181:
	setp.lt.s32 	%p392, %r823, 1;
	@%p392 bra 	$L__BB0_226;
	mov.b32 	%r822, 0;
$L__BB0_183:
	ld.global.u64 	%rd264, [%rd3+8];
	mul.wide.u32 	%rd265, %r822, 8;
	add.s64 	%rd266, %rd264, %rd265;
	ld.f64 	%fd187, [%rd266];
	ld.global.u64 	%rd267, [%rd7+8];
	mul.wide.u32 	%rd268, %r805, 8;
	add.s64 	%rd269, %rd267, %rd268;
	ld.f64 	%fd188, [%rd269];
	ld.global.u64 	%rd270, [%rd3+16];
	mul.wide.u32 	%rd271, %r822, 4;
	add.s64 	%rd272, %rd270, %rd271;
	ld.u32 	%r97, [%rd272];
	cvt.rn.f64.s32 	%fd189, %r97;
	{
	.reg .b32 %temp; 
	mov.b64 	{%temp, %r98}, %fd188;
	}
	{
	.reg .b32 %temp; 
	mov.b64 	{%temp, %r99}, %fd189;
	}
	shr.u32 	%r498, %r99, 20;
	and.b32  	%r499, %r498, 2047;
	add.s32 	%r500, %r499, -1012;
	mov.b64 	%rd273, %fd189;
	shl.b64 	%rd50, %rd273, %r500;
	setp.eq.s64 	%p689, %rd50, -9223372036854775808;
	abs.f64 	%fd190, %fd188;
	{ // callseq 25, 0
	.param .b64 param0;
	st.param.f64 	[param0], %fd190;
	.param .b64 param1;
	st.param.f64 	[param1], %fd189;
	.param .b64 retval0;
	call.uni (retval0), 
	__internal_accurate_pow, 
	(
	param0, 
	param1
	);
	ld.param.f64 	%fd532, [retval0];
	} // callseq 25
	setp.lt.s32 	%p394, %r98, 0;
	neg.f64 	%fd534, %fd532;
	selp.f64 	%fd535, %fd534, %fd532, %p689;
	selp.f64 	%fd731, %fd535, %fd532, %p394;
	setp.neu.f64 	%p395, %fd188, 0d0000000000000000;
	@%p395 bra 	$L__BB0_185;
	setp.eq.s64 	%p396, %rd50, -9223372036854775808;
	abs.f64 	%fd536, %fd189;
	setp.neu.f64 	%p397, %fd536, 0d3FE0000000000000;
	and.pred  	%p689, %p397, %p396;
	selp.b32 	%r501, %r98, 0, %p689;
	setp.lt.s32 	%p398, %r99, 0;
	or.b32  	%r502, %r501, 2146435072;
	selp.b32 	%r503, %r502, %r501, %p398;
	mov.b32 	%r504, 0;
	mov.b64 	%fd731, {%r504, %r503};
$L__BB0_185:
	add.f64 	%fd537, %fd188, %fd189;
	{
	.reg .b32 %temp; 
	mov.b64 	{%temp, %r505}, %fd537;
	}
	and.b32  	%r506, %r505, 2146435072;
	setp.ne.s32 	%p399, %r506, 2146435072;
	@%p399 bra 	$L__BB0_190;
	setp.num.f64 	%p400, %fd188, %fd188;
	@%p400 bra 	$L__BB0_188;
	add.rn.f64 	%fd731, %fd188, %fd189;
	bra.uni 	$L__BB0_190;
$L__BB0_188:
	setp.neu.f64 	%p401, %fd190, 0d7FF0000000000000;
	@%p401 bra 	$L__BB0_190;
	setp.lt.s32 	%p403, %r99, 0;
	selp.b32 	%r507, 0, 2146435072, %p403;
	and.b32  	%r508, %r99, 2147483647;
	setp.ne.s32 	%p404, %r508, 1071644672;
	or.b32  	%r509, %r507, -2147483648;
	selp.b32 	%r510, %r509, %r507, %p404;
	selp.b32 	%r511, %r510, %r507, %p689;
	selp.b32 	%r512, %r511, %r507, %p394;
	mov.b32 	%r513, 0;
	mov.b64 	%fd731, {%r513, %r512};
$L__BB0_190:
	setp.eq.f64 	%p405, %fd188, 0d3FF0000000000000;
	setp.eq.s32 	%p406, %r97, 0;
	selp.f64 	%fd538, 0d3FF0000000000000, %fd731, %p406;
	selp.f64 	%fd539, 0d3FF0000000000000, %fd538, %p405;
	mul.f64 	%fd197, %fd187, %fd539;
	ld.global.u64 	%rd274, [%rd7+16];
	mul.wide.u32 	%rd275, %r805, 8;
	add.s64 	%rd276, %rd274, %rd275;
	ld.f64 	%fd198, [%rd276];
	ld.global.u64 	%rd277, [%rd3+24];
	mul.wide.u32 	%rd278, %r822, 4;
	add.s64 	%rd279, %rd277, %rd278;
	ld.u32 	%r100, [%rd279];
	cvt.rn.f64.s32 	%fd199, %r100;
	{
	.reg .b32 %temp; 
	mov.b64 	{%temp, %r101}, %fd198;
	}
	{
	.reg .b32 %temp; 
	mov.b64 	{%temp, %r102}, %fd199;
	}
	shr.u32 	%r514, %r102, 20;
	and.b32  	%r515, %r514, 2047;
	add.s32 	%r516, %r515, -1012;
	mov.b64 	%rd280, %fd199;
	shl.b64 	%rd51, %rd280, %r516;
	setp.eq.s64 	%p690, %rd51, -9223372036854775808;
	abs.f64 	%fd200, %fd198;
	{ // callseq 26, 0
	.param .b64 param0;
	st.param.f64 	[param0], %fd200;
	.param .b64 param1;
	st.param.f64 	[param1], %fd199;
	.param .b64 retval0;
	call.uni (retval0), 
	__internal_accurate_pow, 
	(
	param0, 
	param1
	);
	ld.param.f64 	%fd540, [retval0];
	} // callseq 26
	setp.lt.s32 	%p408, %r101, 0;
	neg.f64 	%fd542, %fd540;
	selp.f64 	%fd543, %fd542, %fd540, %p690;
	selp.f64 	%fd733, %fd543, %fd540, %p408;
	setp.neu.f64 	%p409, %fd198, 0d0000000000000000;
	@%p409 bra 	$L__BB0_192;
	setp.eq.s64 	%p410, %rd51, -9223372036854775808;
	abs.f64 	%fd544, %fd199;
	setp.neu.f64 	%p411, %fd544, 0d3FE0000000000000;
	and.pred  	%p690, %p411, %p410;
	selp.b32 	%r517, %r101, 0, %p690;
	setp.lt.s32 	%p412, %r102, 0;
	or.b32  	%r518, %r517, 2146435072;
	selp.b32 	%r519, %r518, %r517, %p412;
	mov.b32 	%r520, 0;
	mov.b64 	%fd733, {%r520, %r519};
$L__BB0_192:
	add.f64 	%fd545, %fd198, %fd199;
	{
	.reg .b32 %temp; 
	mov.b64 	{%temp, %r521}, %fd545;
	}
	and.b32  	%r522, %r521, 2146435072;
	setp.ne.s32 	%p413, %r522, 2146435072;
	@%p413 bra 	$L__BB0_197;
	setp.num.f64 	%p414, %fd198, %fd198;
	@%p414 bra 	$L__BB0_195;
	add.rn.f64 	%fd733, %fd198, %fd199;
	bra.uni 	$L__BB0_197;
$L__BB0_195:
	setp.neu.f64 	%p415, %fd200, 0d7FF0000000000000;
	@%p415 bra 	$L__BB0_197;
	setp.lt.s32 	%p417, %r102, 0;
	selp.b32 	%r523, 0, 2146435072, %p417;
	and.b32  	%r524, %r102, 2147483647;
	setp.ne.s32 	%p418, %r524, 1071644672;
	or.b32  	%r525, %r523, -2147483648;
	selp.b32 	%r526, %r525, %r523, %p418;
	selp.b32 	%r527, %r526, %r523, %p690;
	selp.b32 	%r528, %r527, %r523, %p408;
	mov.b32 	%r529, 0;
	mov.b64 	%fd733, {%r529, %r528};
$L__BB0_197:
	setp.eq.f64 	%p419, %fd198, 0d3FF0000000000000;
	setp.eq.s32 	%p420, %r100, 0;
	selp.f64 	%fd546, 0d3FF0000000000000, %fd733, %p420;
	selp.f64 	%fd547, 0d3FF0000000000000, %fd546, %p419;
	mul.f64 	%fd207, %fd197, %fd547;
	ld.global.u64 	%rd281, [%rd7+24];
	mul.wide.u32 	%rd282, %r805, 8;
	add.s64 	%rd283, %rd281, %rd282;
	ld.f64 	%fd208, [%rd283];
	ld.global.u64 	%rd284, [%rd3+32];
	mul.wide.u32 	%rd285, %r822, 4;
	add.s64 	%rd286, %rd284, %rd285;
	ld.u32 	%r103, [%rd286];
	cvt.rn.f64.s32 	%fd209, %r103;
	{
	.reg .b32 %temp; 
	mov.b64 	{%temp, %r104}, %fd208;
	}
	{
	.reg .b32 %temp; 
	mov.b64 	{%temp, %r105}, %fd209;
	}
	shr.u32 	%r530, %r105, 20;
	and.b32  	%r531, %r530, 2047;
	add.s32 	%r532, %r531, -1012;
	mov.b64 	%rd287, %fd209;
	shl.b64 	%rd52, %rd287, %r532;
	setp.eq.s64 	%p691, %rd52, -9223372036854775808;
	abs.f64 	%fd210, %fd208;
	{ // callseq 27, 0
	.param .b64 param0;
	st.param.f64 	[param0], %fd210;
	.param .b64 param1;
	st.param.f64 	[param1], %fd209;
	.param .b64 retval0;
	call.uni (retval0), 
	__internal_accurate_pow, 
	(
	param0, 
	param1
	);
	ld.param.f64 	%fd548, [retval0];
	} // callseq 27
	setp.lt.s32 	%p422, %r104, 0;
	neg.f64 	%fd550, %fd548;
	selp.f64 	%fd551, %fd550, %fd548, %p691;
	selp.f64 	%fd735, %fd551, %fd548, %p422;
	setp.neu.f64 	%p423, %fd208, 0d0000000000000000;
	@%p423 bra 	$L__BB0_199;
	setp.eq.s64 	%p424, %rd52, -9223372036854775808;
	abs.f64 	%fd552, %fd209;
	setp.neu.f64 	%p425, %fd552, 0d3FE0000000000000;
	and.pred  	%p691, %p425, %p424;
	selp.b32 	%r533, %r104, 0, %p691;
	setp.lt.s32 	%p426, %r105, 0;
	or.b32  	%r534, %r533, 2146435072;
	selp.b32 	%r535, %r534, %r533, %p426;
	mov.b32 	%r536, 0;
	mov.b64 	%fd735, {%r536, %r535};
$L__BB0_199:
	add.f64 	%fd553, %fd208, %fd209;
	{
	.reg .b32 %temp; 
	mov.b64 	{%temp, %r537}, %fd553;
	}
	and.b32  	%r538, %r537, 2146435072;
	setp.ne.s32 	%p427, %r538, 2146435072;
	@%p427 bra 	$L__BB0_204;
	setp.num.f64 	%p428, %fd208, %fd208;
	@%p428 bra 	$L__BB0_202;
	add.rn.f64 	%fd735, %fd208, %fd209;
	bra.uni 	$L__BB0_204;
$L__BB0_202:
	setp.neu.f64 	%p429, %fd210, 0d7FF0000000000000;
	@%p429 bra 	$L__BB0_204;
	setp.lt.s32 	%p431, %r105, 0;
	selp.b32 	%r539, 0, 2146435072, %p431;
	and.b32  	%r540, %r105, 2147483647;
	setp.ne.s32 	%p432, %r540, 1071644672;
	or.b32  	%r541, %r539, -2147483648;
	selp.b32 	%r542, %r541, %r539, %p432;
	selp.b32 	%r543, %r542, %r539, %p691;
	selp.b32 	%r544, %r543, %r539, %p422;
	mov.b32 	%r545, 0;
	mov.b64 	%fd735, {%r545, %r544};
$L__BB0_204:
	setp.eq.f64 	%p433, %fd208, 0d3FF0000000000000;
	setp.eq.s32 	%p434, %r103, 0;
	selp.f64 	%fd554, 0d3FF0000000000000, %fd735, %p434;
	selp.f64 	%fd555, 0d3FF0000000000000, %fd554, %p433;
	mul.f64 	%fd217, %fd207, %fd555;
	ld.global.u64 	%rd288, [%rd7+32];
	mul.wide.u32 	%rd289, %r805, 8;
	add.s64 	%rd290, %rd288, %rd289;
	ld.f64 	%fd218, [%rd290];
	ld.global.u64 	%rd291, [%rd3+40];
	mul.wide.u32 	%rd292, %r822, 4;
	add.s64 	%rd293, %rd291, %rd292;
	ld.u32 	%r106, [%rd293];
	cvt.rn.f64.s32 	%fd219, %r106;
	{
	.reg .b32 %temp; 
	mov.b64 	{%temp, %r107}, %fd218;
	}
	{
	.reg .b32 %temp; 
	mov.b64 	{%temp, %r108}, %fd219;
	}
	shr.u32 	%r546, %r108, 20;
	and.b32  	%r547, %r546, 2047;
	add.s32 	%r548, %r547, -1012;
	mov.b64 	%rd294, %fd219;
	shl.b64 	%rd53, %rd294, %r548;
	setp.eq.s64 	%p692, %rd53, -9223372036854775808;
	abs.f64 	%fd220, %fd218;
	{ // callseq 28, 0
	.param .b64 param0;
	st.param.f64 	[param0], %fd220;
	.param .b64 param1;
	st.param.f64 	[param1], %fd219;
	.param .b64 retval0;
	call.uni (retval0), 
	__internal_accurate_pow, 
	(
	param0, 
	param1
	);
	ld.param.f64 	%fd556, [retval0];
	} // callseq 28
	setp.lt.s32 	%p436, %r107, 0;
	neg.f64 	%fd558, %fd556;
	selp.f64 	%fd559, %fd558, %fd556, %p692;
	selp.f64 	%fd737, %fd559, %fd556, %p436;
	setp.neu.f64 	%p437, %fd218, 0d0000000000000000;
	@%p437 bra 	$L__BB0_206;
	setp.eq.s64 	%p438, %rd53, -9223372036854775808;
	abs.f64 	%fd560, %fd219;
	setp.neu.f64 	%p439, %fd560, 0d3FE0000000000000;
	and.pred  	%p692, %p439, %p438;
	selp.b32 	%r549, %r107, 0, %p692;
	setp.lt.s32 	%p440, %r108, 0;
	or.b32  	%r550, %r549, 2146435072;
	selp.b32 	%r551, %r550, %r549, %p440;
	mov.b32 	%r552, 0;
	mov.b64 	%fd737, {%r552, %r551};
$L__BB0_206:
	add.f64 	%fd561, %fd218, %fd219;
	{
	.reg .b32 %temp; 
	mov.b64 	{%temp, %r553}, %fd561;
	}
	and.b32  	%r554, %r553, 2146435072;
	setp.ne.s32 	%p441, %r554, 2146435072;
	@%p441 bra 	$L__BB0_211;
	setp.num.f64 	%p442, %fd218, %fd218;
	@%p442 bra 	$L__BB0_209;
	add.rn.f64 	%fd737, %fd218, %fd219;
	bra.uni 	$L__BB0_211;
$L__BB0_209:
	setp.neu.f64 	%p443, %fd220, 0d7FF0000000000000;
	@%p443 bra 	$L__BB0_211;
	setp.lt.s32 	%p445, %r108, 0;
	selp.b32 	%r555, 0, 2146435072, %p445;
	and.b32  	%r556, %r108, 2147483647;
	setp.ne.s32 	%p446, %r556, 1071644672;
	or.b32  	%r557, %r555, -2147483648;
	selp.b32 	%r558, %r557, %r555, %p446;
	selp.b32 	%r559, %r558, %r555, %p692;
	selp.b32 	%r560, %r559, %r555, %p436;
	mov.b32 	%r561, 0;
	mov.b64 	%fd737, {%r561, %r560};
$L__BB0_211:
	setp.eq.f64 	%p447, %fd218, 0d3FF0000000000000;
	setp.eq.s32 	%p448, %r106, 0;
	selp.f64 	%fd562, 0d3FF0000000000000, %fd737, %p448;
	selp.f64 	%fd563, 0d3FF0000000000000, %fd562, %p447;
	mul.f64 	%fd227, %fd217, %fd563;
	ld.global.u64 	%rd295, [%rd7+40];
	mul.wide.u32 	%rd296, %r805, 8;
	add.s64 	%rd297, %rd295, %rd296;
	ld.f64 	%fd228, [%rd297];
	ld.global.u64 	%rd298, [%rd3+48];
	mul.wide.u32 	%rd299, %r822, 4;
	add.s64 	%rd300, %rd298, %rd299;
	ld.u32 	%r109, [%rd300];
	cvt.rn.f64.s32 	%fd229, %r109;
	{
	.reg .b32 %temp; 
	mov.b64 	{%temp, %r110}, %fd228;
	}
	{
	.reg .b32 %temp; 
	mov.b64 	{%temp, %r111}, %fd229;
	}
	shr.u32 	%r562, %r111, 20;
	and.b32  	%r563, %r562, 2047;
	add.s32 	%r564, %r563, -1012;
	mov.b64 	%rd301, %fd229;
	shl.b64 	%rd54, %rd301, %r564;
	setp.eq.s64 	%p693, %rd54, -9223372036854775808;
	abs.f64 	%fd230, %fd228;
	{ // callseq 29, 0
	.param .b64 param0;
	st.param.f64 	[param0], %fd230;
	.param .b64 param1;
	st.param.f64 	[param1], %fd229;
	.param .b64 retval0;
	call.uni (retval0), 
	__internal_accurate_pow, 
	(
	param0, 
	param1
	);
	ld.param.f64 	%fd564, [retval0];
	} // callseq 29
	setp.lt.s32 	%p450, %r110, 0;
	neg.f64 	%fd566, %fd564;
	selp.f64 	%fd567, %fd566, %fd564, %p693;
	selp.f64 	%fd739, %fd567, %fd564, %p450;
	setp.neu.f64 	%p451, %fd228, 0d0000000000000000;
	@%p451 bra 	$L__BB0_213;
	setp.eq.s64 	%p452, %rd54, -9223372036854775808;
	abs.f64 	%fd568, %fd229;
	setp.neu.f64 	%p453, %fd568, 0d3FE0000000000000;
	and.pred  	%p693, %p453, %p452;
	selp.b32 	%r565, %r110, 0, %p693;
	setp.lt.s32 	%p454, %r111, 0;
	or.b32  	%r566, %r565, 2146435072;
	selp.b32 	%r567, %r566, %r565, %p454;
	mov.b32 	%r568, 0;
	mov.b64 	%fd739, {%r568, %r567};
$L__BB0_213:
	add.f64 	%fd569, %fd228, %fd229;
	{
	.reg .b32 %temp; 
	mov.b64 	{%temp, %r569}, %fd569;
	}
	and.b32  	%r570, %r569, 2146435072;
	setp.ne.s32 	%p455, %r570, 2146435072;
	@%p455 bra 	$L__BB0_218;
	setp.num.f64 	%p456, %fd228, %fd228;
	@%p456 bra 	$L__BB0_216;
	add.rn.f64 	%fd739, %fd228, %fd229;
	bra.uni 	$L__BB0_218;
$L__BB0_216:
	setp.neu.f64 	%p457, %fd230, 0d7FF0000000000000;
	@%p457 bra 	$L__BB0_218;
	setp.lt.s32 	%p459, %r111, 0;
	selp.b32 	%r571, 0, 2146435072, %p459;
	and.b32  	%r572, %r111, 2147483647;
	setp.ne.s32 	%p460, %r572, 1071644672;
	or.b32  	%r573, %r571, -2147483648;
	selp.b32 	%r574, %r573, %r571, %p460;
	selp.b32 	%r575, %r574, %r571, %p693;
	selp.b32 	%r576, %r575, %r571, %p450;
	mov.b32 	%r577, 0;
	mov.b64 	%fd739, {%r577, %r576};
$L__BB0_218:
	setp.eq.f64 	%p461, %fd228, 0d3FF0000000000000;
	setp.eq.s32 	%p462, %r109, 0;
	selp.f64 	%fd570, 0d3FF0000000000000, %fd739, %p462;
	selp.f64 	%fd571, 0d3FF0000000000000, %fd570, %p461;
	mul.f64 	%fd237, %fd227, %fd571;
	ld.global.u64 	%rd302, [%rd7+48];
	mul.wide.u32 	%rd303, %r805, 8;
	add.s64 	%rd304, %rd302, %rd303;
	ld.f64 	%fd238, [%rd304];
	ld.global.u64 	%rd305, [%rd3+56];
	mul.wide.u32 	%rd306, %r822, 4;
	add.s64 	%rd307, %rd305, %rd306;
	ld.u32 	%r112, [%rd307];
	cvt.rn.f64.s32 	%fd239, %r112;
	{
	.reg .b32 %temp; 
	mov.b64 	{%temp, %r113}, %fd238;
	}
	{
	.reg .b32 %temp; 
	mov.b64 	{%temp, %r114}, %fd239;
	}
	shr.u32 	%r578, %r114, 20;
	and.b32  	%r579, %r578, 2047;
	add.s32 	%r580, %r579, -1012;
	mov.b64 	%rd308, %fd239;
	shl.b64 	%rd55, %rd308, %r580;
	setp.eq.s64 	%p694, %rd55, -9223372036854775808;
	abs.f64 	%fd240, %fd238;
	{ // callseq 30, 0
	.param .b64 param0;
	st.param.f64 	[param0], %fd240;
	.param .b64 param1;
	st.param.f64 	[param1], %fd239;
	.param .b64 retval0;
	call.uni (retval0), 
	__internal_accurate_pow, 
	(
	param0, 
	param1
	);
	ld.param.f64 	%fd572, [retval0];
	} // callseq 30
	setp.lt.s32 	%p464, %r113, 0;
	neg.f64 	%fd574, %fd572;
	selp.f64 	%fd575, %fd574, %fd572, %p694;
	selp.f64 	%fd741, %fd575, %fd572, %p464;
	setp.neu.f64 	%p465, %fd238, 0d0000000000000000;
	@%p465 bra 	$L__BB0_220;
	setp.eq.s64 	%p466, %rd55, -9223372036854775808;
	abs.f64 	%fd576, %fd239;
	setp.neu.f64 	%p467, %fd576, 0d3FE0000000000000;
	and.pred  	%p694, %p467, %p466;
	selp.b32 	%r581, %r113, 0, %p694;
	setp.lt.s32 	%p468, %r114, 0;
	or.b32  	%r582, %r581, 2146435072;
	selp.b32 	%r583, %r582, %r581, %p468;
	mov.b32 	%r584, 0;
	mov.b64 	%fd741, {%r584, %r583};
$L__BB0_220:
	add.f64 	%fd577, %fd238, %fd239;
	{
	.reg .b32 %temp; 
	mov.b64 	{%temp, %r585}, %fd577;
	}
	and.b32  	%r586, %r585, 2146435072;
	setp.ne.s32 	%p469, %r586, 2146435072;
	@%p469 bra 	$L__BB0_225;
	setp.num.f64 	%p470, %fd238, %fd238;
	@%p470 bra 	$L__BB0_223;
	add.rn.f64 	%fd741, %fd238, %fd239;
	bra.uni 	$L__BB0_225;
$L__BB0_223:
	setp.neu.f64 	%p471, %fd240, 0d7FF0000000000000;
	@%p471 bra 	$L__BB0_225;
	setp.lt.s32 	%p473, %r114, 0;
	selp.b32 	%r587, 0, 2146435072, %p473;
	and.b32  	%r588, %r114, 2147483647;
	setp.ne.s32 	%p474, %r588, 1071644672;
	or.b32  	%r589, %r587, -2147483648;
	selp.b32 	%r590, %r589, %r587, %p474;
	selp.b32 	%r591, %r590, %r587, %p694;
	selp.b32 	%r592, %r591, %r587, %p464;
	mov.b32 	%r593, 0;
	mov.b64 	%fd741, {%r593, %r592};
$L__BB0_225:
	setp.eq.f64 	%p475, %fd238, 0d3FF0000000000000;
	setp.eq.s32 	%p476, %r112, 0;
	selp.f64 	%fd578, 0d3FF0000000000000, %fd741, %p476;
	selp.f64 	%fd579, 0d3FF0000000000000, %fd578, %p475;
	mul.f64 	%fd580, %fd237, %fd579;
	mul.wide.u32 	%rd309, %r822, 8;
	add.s64 	%rd310, %rd261, %rd309;
	st.f64 	[%rd310], %fd580;
	add.s32 	%r822, %r822, 1;
	ld.global.u32 	%r823, [%rd3];
	setp.lt.s32 	%p477, %r822, %r823;
	@%p477 bra 	$L__BB0_183;
$L__BB0_226:
	setp.lt.s32 	%p478, %r823, 1;
	mov.f64 	%fd742, 0d0000000000000000;
	@%p478 bra 	$L__BB0_235;
	setp.eq.s32 	%p479, %r823, 1;
	@%p479 bra 	$L__BB0_234;
	mov.b32 	%r824, 2;
$L__BB0_229:
	shr.s32 	%r119, %r824, 1;
	mov.b32 	%r825, 0;
$L__BB0_230:
	add.s32 	%r121, %r825, %r119;
	setp.ge.s32 	%p480, %r121, %r823;
	@%p480 bra 	$L__BB0_232;
	mul.wide.s32 	%rd311, %r121, 8;
	add.s64 	%rd312, %rd261, %rd311;
	ld.f64 	%fd582, [%rd312];
	mul.wide.s32 	%rd313, %r825, 8;
	add.s64 	%rd314, %rd261, %rd313;
	ld.f64 	%fd583, [%rd314];
	add.f64 	%fd584, %fd582, %fd583;
	st.f64 	[%rd314], %fd584;
$L__BB0_232:
	add.s32 	%r825, %r825, %r824;
	setp.lt.s32 	%p481, %r825, %r823;
	@%p481 bra 	$L__BB0_230;
	shl.b32 	%r123, %r824, 1;
	setp.lt.u32 	%p482, %r824, %r823;
	mov.u32 	%r824, %r123;
	@%p482 bra 	$L__BB0_229;
$L__BB0_234:
	ld.f64 	%fd742, [%rd261];
$L__BB0_235:
	mul.wide.u32 	%rd315, %r805, 8;
	add.s64 	%rd316, %rd44, %rd315;
	st.f64 	[%rd316+8], %fd742;
	{ // callseq 31, 0
	.param .b64 param0;
	st.param.b64 	[param0], %rd261;
	call.uni 
	free, 
	(
	param0
	);
	} // callseq 31
	ld.global.u64 	%rd56, [%rd7+40];
	ld.global.u32 	%r597, [%rd2];
	mul.wide.s32 	%rd317, %r597, 8;
	{ // callseq 32, 0
	.param .b64 param0;
	st.param.b64 	[param0], %rd317;
	.param .b64 retval0;
	call.uni (retval0), 
	malloc, 
	(
	param0
	);
	ld.param.b64 	%rd318, [retval0];
	} // callseq 32
	ld.global.s32 	%rd58, [%rd2];
	setp.eq.s64 	%p483, %rd58, 0;
	mov.b32 	%r828, 0;
	@%p483 bra 	$L__BB0_239;
	shl.b64 	%rd59, %rd58, 3;
	mov.b64 	%rd436, 0;
$L__BB0_237:
	add.s64 	%rd320, %rd318, %rd436;
	mov.b16 	%rs5, 0;
	st.u8 	[%rd320], %rs5;
	add.s64 	%rd436, %rd436, 1;
	setp.lt.u64 	%p484, %rd436, %rd59;
	@%p484 bra 	$L__BB0_237;
	ld.global.u32 	%r828, [%rd2];
$L__BB0_239:
	setp.lt.s32 	%p485, %r828, 1;
	@%p485 bra 	$L__BB0_284;
	mov.b32 	%r827, 0;
$L__BB0_241:
	ld.global.u64 	%rd321, [%rd2+8];
	mul.wide.u32 	%rd322, %r827, 8;
	add.s64 	%rd323, %rd321, %rd322;
	ld.f64 	%fd249, [%rd323];
	ld.global.u64 	%rd324, [%rd7+8];
	mul.wide.u32 	%rd325, %r805, 8;
	add.s64 	%rd326, %rd324, %rd325;
	ld.f64 	%fd250, [%rd326];
	ld.global.u64 	%rd327, [%rd2+16];
	mul.wide.u32 	%rd328, %r827, 4;
	add.s64 	%rd329, %rd327, %rd328;
	ld.u32 	%r127, [%rd329];
	cvt.rn.f64.s32 	%fd251, %r127;
	{
	.reg .b32 %temp; 
	mov.b64 	{%temp, %r128}, %fd250;
	}
	{
	.reg .b32 %temp; 
	mov.b64 	{%temp, %r129}, %fd251;
	}
	shr.u32 	%r599, %r129, 20;
	and.b32  	%r600, %r599, 2047;
	add.s32 	%r601, %r600, -1012;
	mov.b64 	%rd330, %fd251;
	shl.b64 	%rd62, %rd330, %r601;
	setp.eq.s64 	%p695, %rd62, -9223372036854775808;
	abs.f64 	%fd252, %fd250;
	{ // callseq 33, 0
	.param .b64 param0;
	st.param.f64 	[param0], %fd252;
	.param .b64 param1;
	st.param.f64 	[param1], %fd251;
	.param .b64 retval0;
	call.uni (retval0), 
	__internal_accurate_pow, 
	(
	param0, 
	param1
	);
	ld.param.f64 	%fd585, [retval0];
	} // callseq 33
	setp.lt.s32 	%p487, %r128, 0;
	neg.f64 	%fd587, %fd585;
	selp.f64 	%fd588, %fd587, %fd585, %p695;
	selp.f64 	%fd744, %fd588, %fd585, %p487;
	setp.neu.f64 	%p488, %fd250, 0d0000000000000000;
	@%p488 bra 	$L__BB0_243;
	setp.eq.s64 	%p489, %rd62, -9223372036854775808;
	abs.f64 	%fd589, %fd251;
	setp.neu.f64 	%p490, %fd589, 0d3FE0000000000000;
	and.pred  	%p695, %p490, %p489;
	selp.b32 	%r602, %r128, 0, %p695;
	setp.lt.s32 	%p491, %r129, 0;
	or.b32  	%r603, %r602, 2146435072;
	selp.b32 	%r604, %r603, %r602, %p491;
	mov.b32 	%r605, 0;
	mov.b64 	%fd744, {%r605, %r604};
$L__BB0_243:
	add.f64 	%fd590, %fd250, %fd251;
	{
	.reg .b32 %temp; 
	mov.b64 	{%temp, %r606}, %fd590;
	}
	and.b32  	%r607, %r606, 2146435072;
	setp.ne.s32 	%p492, %r607, 2146435072;
	@%p492 bra 	$L__BB0_248;
	setp.num.f64 	%p493, %fd250, %fd250;
	@%p493 bra 	$L__BB0_246;
	add.rn.f64 	%fd744, %fd250, %fd251;
	bra.uni 	$L__BB0_248;
$L__BB0_246:
	setp.neu.f64 	%p494, %fd252, 0d7FF0000000000000;
	@%p494 bra 	$L__BB0_248;
	setp.lt.s32 	%p496, %r129, 0;
	selp.b32 	%r608, 0, 2146435072, %p496;
	and.b32  	%r609, %r129, 2147483647;
	setp.ne.s32 	%p497, %r609, 1071644672;
	or.b32  	%r610, %r608, -2147483648;
	selp.b32 	%r611, %r610, %r608, %p497;
	selp.b32 	%r612, %r611, %r608, %p695;
	selp.b32 	%r613, %r612, %r608, %p487;
	mov.b32 	%r614, 0;
	mov.b64 	%fd744, {%r614, %r613};
$L__BB0_248:
	setp.eq.f64 	%p498, %fd250, 0d3FF0000000000000;
	setp.eq.s32 	%p499, %r127, 0;
	selp.f64 	%fd591, 0d3FF0000000000000, %fd744, %p499;
	selp.f64 	%fd592, 0d3FF0000000000000, %fd591, %p498;
	mul.f64 	%fd259, %fd249, %fd592;
	ld.global.u64 	%rd331, [%rd7+16];
	mul.wide.u32 	%rd332, %r805, 8;
	add.s64 	%rd333, %rd331, %rd332;
	ld.f64 	%fd260, [%rd333];
	ld.global.u64 	%rd334, [%rd2+24];
	mul.wide.u32 	%rd335, %r827, 4;
	add.s64 	%rd336, %rd334, %rd335;
	ld.u32 	%r130, [%rd336];
	cvt.rn.f64.s32 	%fd261, %r130;
	{
	.reg .b32 %temp; 
	mov.b64 	{%temp, %r131}, %fd260;
	}
	{
	.reg .b32 %temp; 
	mov.b64 	{%temp, %r132}, %fd261;
	}
	shr.u32 	%r615, %r132, 20;
	and.b32  	%r616, %r615, 2047;
	add.s32 	%r617, %r616, -1012;
	mov.b64 	%rd337, %fd261;
	shl.b64 	%rd63, %rd337, %r617;
	setp.eq.s64 	%p696, %rd63, -9223372036854775808;
	abs.f64 	%fd262, %fd260;
	{ // callseq 34, 0
	.param .b64 param0;
	st.param.f64 	[param0], %fd262;
	.param .b64 param1;
	st.param.f64 	[param1], %fd261;
	.param .b64 retval0;
	call.uni (retval0), 
	__internal_accurate_pow, 
	(
	param0, 
	param1
	);
	ld.param.f64 	%fd593, [retval0];
	} // callseq 34
	setp.lt.s32 	%p501, %r131, 0;
	neg.f64 	%fd595, %fd593;
	selp.f64 	%fd596, %fd595, %fd593, %p696;
	selp.f64 	%fd746, %fd596, %fd593, %p501;
	setp.neu.f64 	%p502, %fd260, 0d0000000000000000;
	@%p502 bra 	$L__BB0_250;
	setp.eq.s64 	%p503, %rd63, -9223372036854775808;
	abs.f64 	%fd597, %fd261;
	setp.neu.f64 	%p504, %fd597, 0d3FE0000000000000;
	and.pred  	%p696, %p504, %p503;
	selp.b32 	%r618, %r131, 0, %p696;
	setp.lt.s32 	%p505, %r132, 0;
	or.b32  	%r619, %r618, 2146435072;
	selp.b32 	%r620, %r619, %r618, %p505;
	mov.b32 	%r621, 0;
	mov.b64 	%fd746, {%r621, %r620};
$L__BB0_250:
	add.f64 	%fd598, %fd260, %fd261;
	{
	.reg .b32 %temp; 
	mov.b64 	{%temp, %r622}, %fd598;
	}
	and.b32  	%r623, %r622, 2146435072;
	setp.ne.s32 	%p506, %r623, 2146435072;
	@%p506 bra 	$L__BB0_255;
	setp.num.f64 	%p507, %fd260, %fd260;
	@%p507 bra 	$L__BB0_253;
	add.rn.f64 	%fd746, %fd260, %fd261;
	bra.uni 	$L__BB0_255;
$L__BB0_253:
	setp.neu.f64 	%p508, %fd262, 0d7FF0000000000000;
	@%p508 bra 	$L__BB0_255;
	setp.lt.s32 	%p510, %r132, 0;
	selp.b32 	%r624, 0, 2146435072, %p510;
	and.b32  	%r625, %r132, 2147483647;
	setp.ne.s32 	%p511, %r625, 1071644672;
	or.b32  	%r626, %r624, -2147483648;
	selp.b32 	%r627, %r626, %r624, %p511;
	selp.b32 	%r628, %r627, %r624, %p696;
	selp.b32 	%r629, %r628, %r624, %p501;
	mov.b32 	%r630, 0;
	mov.b64 	%fd746, {%r630, %r629};
$L__BB0_255:
	setp.eq.f64 	%p512, %fd260, 0d3FF0000000000000;
	setp.eq.s32 	%p513, %r130, 0;
	selp.f64 	%fd599, 0d3FF0000000000000, %fd746, %p513;
	selp.f64 	%fd600, 0d3FF0000000000000, %fd599, %p512;
	mul.f64 	%fd269, %fd259, %fd600;
	ld.global.u64 	%rd338, [%rd7+24];
	mul.wide.u32 	%rd339, %r805, 8;
	add.s64 	%rd340, %rd338, %rd339;
	ld.f64 	%fd270, [%rd340];
	ld.global.u64 	%rd341, [%rd2+32];
	mul.wide.u32 	%rd342, %r827, 4;
	add.s64 	%rd343, %rd341, %rd342;
	ld.u32 	%r133, [%rd343];
	cvt.rn.f64.s32 	%fd271, %r133;
	{
	.reg .b32 %temp; 
	mov.b64 	{%temp, %r134}, %fd270;
	}
	{
	.reg .b32 %temp; 
	mov.b64 	{%temp, %r135}, %fd271;
	}
	shr.u32 	%r631, %r135, 20;
	and.b32  	%r632, %r631, 2047;
	add.s32 	%r633, %r632, -1012;
	mov.b64 	%rd344, %fd271;
	shl.b64 	%rd64, %rd344, %r633;
	setp.eq.s64 	%p697, %rd64, -9223372036854775808;
	abs.f64 	%fd272, %fd270;
	{ // callseq 35, 0
	.param .b64 param0;
	st.param.f64 	[param0], %fd272;
	.param .b64 param1;
	st.param.f64 	[param1], %fd271;
	.param .b64 retval0;
	call.uni (retval0), 
	__internal_accurate_pow, 
	(
	param0, 
	param1
	);
	ld.param.f64 	%fd601, [retval0];
	} // callseq 35
	setp.lt.s32 	%p515, %r134, 0;
	neg.f64 	%fd603, %fd601;
	selp.f64 	%fd604, %fd603, %fd601, %p697;
	selp.f64 	%fd748, %fd604, %fd601, %p515;
	setp.neu.f64 	%p516, %fd270, 0d0000000000000000;
	@%p516 bra 	$L__BB0_257;
	setp.eq.s64 	%p517, %rd64, -9223372036854775808;
	abs.f64 	%fd605, %fd271;
	setp.neu.f64 	%p518, %fd605, 0d3FE0000000000000;
	and.pred  	%p697, %p518, %p517;
	selp.b32 	%r634, %r134, 0, %p697;
	setp.lt.s32 	%p519, %r135, 0;
	or.b32  	%r635, %r634, 2146435072;
	selp.b32 	%r636, %r635, %r634, %p519;
	mov.b32 	%r637, 0;
	mov.b64 	%fd748, {%r637, %r636};
$L__BB0_257:
	add.f64 	%fd606, %fd270, %fd271;
	{
	.reg .b32 %temp; 
	mov.b64 	{%temp, %r638}, %fd606;
	}
	and.b32  	%r639, %r638, 2146435072;
	setp.ne.s32 	%p520, %r639, 2146435072;
	@%p520 bra 	$L__BB0_262;
	setp.num.f64 	%p521, %fd270, %fd270;
	@%p521 bra 	$L__BB0_260;
	add.rn.f64 	%fd748, %fd270, %fd271;
	bra.uni 	$L__BB0_262;
$L__BB0_260:
	setp.neu.f64 	%p522, %fd272, 0d7FF0000000000000;
	@%p522 bra 	$L__BB0_262;
	setp.lt.s32 	%p524, %r135, 0;
	selp.b32 	%r640, 0, 2146435072, %p524;
	and.b32  	%r641, %r135, 2147483647;
	setp.ne.s32 	%p525, %r641, 1071644672;
	or.b32  	%r642, %r640, -2147483648;
	selp.b32 	%r643, %r642, %r640, %p525;
	selp.b32 	%r644, %r643, %r640, %p697;
	selp.b32 	%r645, %r644, %r640, %p515;
	mov.b32 	%r646, 0;
	mov.b64 	%fd748, {%r646, %r645};
$L__BB0_262:
	setp.eq.f64 	%p526, %fd270, 0d3FF0000000000000;
	setp.eq.s32 	%p527, %r133, 0;
	selp.f64 	%fd607, 0d3FF0000000000000, %fd748, %p527;
	selp.f64 	%fd608, 0d3FF0000000000000, %fd607, %p526;
	mul.f64 	%fd279, %fd269, %fd608;
	ld.global.u64 	%rd345, [%rd7+32];
	mul.wide.u32 	%rd346, %r805, 8;
	add.s64 	%rd347, %rd345, %rd346;
	ld.f64 	%fd280, [%rd347];
	ld.global.u64 	%rd348, [%rd2+40];
	mul.wide.u32 	%rd349, %r827, 4;
	add.s64 	%rd350, %rd348, %rd349;
	ld.u32 	%r136, [%rd350];
	cvt.rn.f64.s32 	%fd281, %r136;
	{
	.reg .b32 %temp; 
	mov.b64 	{%temp, %r137}, %fd280;
	}
	{
	.reg .b32 %temp; 
	mov.b64 	{%temp, %r138}, %fd281;
	}
	shr.u32 	%r647, %r138, 20;
	and.b32  	%r648, %r647, 2047;
	add.s32 	%r649, %r648, -1012;
	mov.b64 	%rd351, %fd281;
	shl.b64 	%rd65, %rd351, %r649;
	setp.eq.s64 	%p698, %rd65, -9223372036854775808;
	abs.f64 	%fd282, %fd280;
	{ // callseq 36, 0
	.param .b64 param0;
	st.param.f64 	[param0], %fd282;
	.param .b64 param1;
	st.param.f64 	[param1], %fd281;
	.param .b64 retval0;
	call.uni (retval0), 
	__internal_accurate_pow, 
	(
	param0, 
	param1
	);
	ld.param.f64 	%fd609, [retval0];
	} // callseq 36
	setp.lt.s32 	%p529, %r137, 0;
	neg.f64 	%fd611, %fd609;
	selp.f64 	%fd612, %fd611, %fd609, %p698;
	selp.f64 	%fd750, %fd612, %fd609, %p529;
	setp.neu.f64 	%p530, %fd280, 0d0000000000000000;
	@%p530 bra 	$L__BB0_264;
	setp.eq.s64 	%p531, %rd65, -9223372036854775808;
	abs.f64 	%fd613, %fd281;
	setp.neu.f64 	%p532, %fd613, 0d3FE0000000000000;
	and.pred  	%p698, %p532, %p531;
	selp.b32 	%r650, %r137, 0, %p698;
	setp.lt.s32 	%p533, %r138, 0;
	or.b32  	%r651, %r650, 2146435072;
	selp.b32 	%r652, %r651, %r650, %p533;
	mov.b32 	%r653, 0;
	mov.b64 	%fd750, {%r653, %r652};
$L__BB0_264:
	add.f64 	%fd614, %fd280, %fd281;
	{
	.reg .b32 %temp; 
	mov.b64 	{%temp, %r654}, %fd614;
	}
	and.b32  	%r655, %r654, 2146435072;
	setp.ne.s32 	%p534, %r655, 2146435072;
	@%p534 bra 	$L__BB0_269;
	setp.num.f64 	%p535, %fd280, %fd280;
	@%p535 bra 	$L__BB0_267;
	add.rn.f64 	%fd750, %fd280, %fd281;
	bra.uni 	$L__BB0_269;
$L__BB0_267:
	setp.neu.f64 	%p536, %fd282, 0d7FF0000000000000;
	@%p536 bra 	$L__BB0_269;
	setp.lt.s32 	%p538, %r138, 0;
	selp.b32 	%r656, 0, 2146435072, %p538;
	and.b32  	%r657, %r138, 2147483647;
	setp.ne.s32 	%p539, %r657, 1071644672;
	or.b32  	%r658, %r656, -2147483648;
	selp.b32 	%r659, %r658, %r656, %p539;
	selp.b32 	%r660, %r659, %r656, %p698;
	selp.b32 	%r661, %r660, %r656, %p529;
	mov.b32 	%r662, 0;
	mov.b64 	%fd750, {%r662, %r661};
$L__BB0_269:
	setp.eq.f64 	%p540, %fd280, 0d3FF0000000000000;
	setp.eq.s32 	%p541, %r136, 0;
	selp.f64 	%fd615, 0d3FF0000000000000, %fd750, %p541;
	selp.f64 	%fd616, 0d3FF0000000000000, %fd615, %p540;
	mul.f64 	%fd289, %fd279, %fd616;
	ld.global.u64 	%rd352, [%rd7+40];
	mul.wide.u32 	%rd353, %r805, 8;
	add.s64 	%rd354, %rd352, %rd353;
	ld.f64 	%fd290, [%rd354];
	ld.global.u64 	%rd355, [%rd2+48];
	mul.wide.u32 	%rd356, %r827, 4;
	add.s64 	%rd357, %rd355, %rd356;
	ld.u32 	%r139, [%rd357];
	cvt.rn.f64.s32 	%fd291, %r139;
	{
	.reg .b32 %temp; 
	mov.b64 	{%temp, %r140}, %fd290;
	}
	{
	.reg .b32 %temp; 
	mov.b64 	{%temp, %r141}, %fd291;
	}
	shr.u32 	%r663, %r141, 20;
	and.b32  	%r664, %r663, 2047;
	add.s32 	%r665, %r664, -1012;
	mov.b64 	%rd358, %fd291;
	shl.b64 	%rd66, %rd358, %r665;
	setp.eq.s64 	%p699, %rd66, -9223372036854775808;
	abs.f64 	%fd292, %fd290;
	{ // callseq 37, 0
	.param .b64 param0;
	st.param.f64 	[param0], %fd292;
	.param .b64 param1;
	st.param.f64 	[param1], %fd291;
	.param .b64 retval0;
	call.uni (retval0), 
	__internal_accurate_pow, 
	(
	param0, 
	param1
	);
	ld.param.f64 	%fd617, [retval0];
	} // callseq 37
	setp.lt.s32 	%p543, %r140, 0;
	neg.f64 	%fd619, %fd617;
	selp.f64 	%fd620, %fd619, %fd617, %p699;
	selp.f64 	%fd752, %fd620, %fd617, %p543;
	setp.neu.f64 	%p544, %fd290, 0d0000000000000000;
	@%p544 bra 	$L__BB0_271;
	setp.eq.s64 	%p545, %rd66, -9223372036854775808;
	abs.f64 	%fd621, %fd291;
	setp.neu.f64 	%p546, %fd621, 0d3FE0000000000000;
	and.pred  	%p699, %p546, %p545;
	selp.b32 	%r666, %r140, 0, %p699;
	setp.lt.s32 	%p547, %r141, 0;
	or.b32  	%r667, %r666, 2146435072;
	selp.b32 	%r668, %r667, %r666, %p547;
	mov.b32 	%r669, 0;
	mov.b64 	%fd752, {%r669, %r668};
$L__BB0_271:
	add.f64 	%fd622, %fd290, %fd291;
	{
	.reg .b32 %temp; 
	mov.b64 	{%temp, %r670}, %fd622;
	}
	and.b32  	%r671, %r670, 2146435072;
	setp.ne.s32 	%p548, %r671, 2146435072;
	@%p548 bra 	$L__BB0_276;
	setp.num.f64 	%p549, %fd290, %fd290;
	@%p549 bra 	$L__BB0_274;
	add.rn.f64 	%fd752, %fd290, %fd291;
	bra.uni 	$L__BB0_276;
$L__BB0_274:
	setp.neu.f64 	%p550, %fd292, 0d7FF0000000000000;
	@%p550 bra 	$L__BB0_276;
	setp.lt.s32 	%p552, %r141, 0;
	selp.b32 	%r672, 0, 2146435072, %p552;
	and.b32  	%r673, %r141, 2147483647;
	setp.ne.s32 	%p553, %r673, 1071644672;
	or.b32  	%r674, %r672, -2147483648;
	selp.b32 	%r675, %r674, %r672, %p553;
	selp.b32 	%r676, %r675, %r672, %p699;
	selp.b32 	%r677, %r676, %r672, %p543;
	mov.b32 	%r678, 0;
	mov.b64 	%fd752, {%r678, %r677};
$L__BB0_276:
	setp.eq.f64 	%p554, %fd290, 0d3FF0000000000000;
	setp.eq.s32 	%p555, %r139, 0;
	selp.f64 	%fd623, 0d3FF0000000000000, %fd752, %p555;
	selp.f64 	%fd624, 0d3FF0000000000000, %fd623, %p554;
	mul.f64 	%fd299, %fd289, %fd624;
	ld.global.u64 	%rd359, [%rd7+48];
	mul.wide.u32 	%rd360, %r805, 8;
	add.s64 	%rd361, %rd359, %rd360;
	ld.f64 	%fd300, [%rd361];
	ld.global.u64 	%rd362, [%rd2+56];
	mul.wide.u32 	%rd363, %r827, 4;
	add.s64 	%rd364, %rd362, %rd363;
	ld.u32 	%r142, [%rd364];
	cvt.rn.f64.s32 	%fd301, %r142;
	{
	.reg .b32 %temp; 
	mov.b64 	{%temp, %r143}, %fd300;
	}
	{
	.reg .b32 %temp; 
	mov.b64 	{%temp, %r144}, %fd301;
	}
	shr.u32 	%r679, %r144, 20;
	and.b32  	%r680, %r679, 2047;
	add.s32 	%r681, %r680, -1012;
	mov.b64 	%rd365, %fd301;
	shl.b64 	%rd67, %rd365, %r681;
	setp.eq.s64 	%p700, %rd67, -9223372036854775808;
	abs.f64 	%fd302, %fd300;
	{ // callseq 38, 0
	.param .b64 param0;
	st.param.f64 	[param0], %fd302;
	.param .b64 param1;
	st.param.f64 	[param1], %fd301;
	.param .b64 retval0;
	call.uni (retval0), 
	__internal_accurate_pow, 
	(
	param0, 
	param1
	);
	ld.param.f64 	%fd625, [retval0];
	} // callseq 38
	setp.lt.s32 	%p557, %r143, 0;
	neg.f64 	%fd627, %fd625;
	selp.f64 	%fd628, %fd627, %fd625, %p700;
	selp.f64 	%fd754, %fd628, %fd625, %p557;
	setp.neu.f64 	%p558, %fd300, 0d0000000000000000;
	@%p558 bra 	$L__BB0_278;
	setp.eq.s64 	%p559, %rd67, -9223372036854775808;
	abs.f64 	%fd629, %fd301;
	setp.neu.f64 	%p560, %fd629, 0d3FE0000000000000;
	and.pred  	%p700, %p560, %p559;
	selp.b32 	%r682, %r143, 0, %p700;
	setp.lt.s32 	%p561, %r144, 0;
	or.b32  	%r683, %r682, 2146435072;
	selp.b32 	%r684, %r683, %r682, %p561;
	mov.b32 	%r685, 0;
	mov.b64 	%fd754, {%r685, %r684};
$L__BB0_278:
	add.f64 	%fd630, %fd300, %fd301;
	{
	.reg .b32 %temp; 
	mov.b64 	{%temp, %r686}, %fd630;
	}
	and.b32  	%r687, %r686, 2146435072;
	setp.ne.s32 	%p562, %r687, 2146435072;
	@%p562 bra 	$L__BB0_283;
	setp.num.f64 	%p563, %fd300, %fd300;
	@%p563 bra 	$L__BB0_281;
	add.rn.f64 	%fd754, %fd300, %fd301;
	bra.uni 	$L__BB0_283;
$L__BB0_281:
	setp.neu.f64 	%p564, %fd302, 0d7FF0000000000000;
	@%p564 bra 	$L__BB0_283;
	setp.lt.s32 	%p566, %r144, 0;
	selp.b32 	%r688, 0, 2146435072, %p566;
	and.b32  	%r689, %r144, 2147483647;
	setp.ne.s32 	%p567, %r689, 1071644672;
	or.b32  	%r690, %r688, -2147483648;
	selp.b32 	%r691, %r690, %r688, %p567;
	selp.b32 	%r692, %r691, %r688, %p700;
	selp.b32 	%r693, %r692, %r688, %p557;
	mov.b32 	%r694, 0;
	mov.b64 	%fd754, {%r694, %r693};
$L__BB0_283:
	setp.eq.f64 	%p568, %fd300, 0d3FF0000000000000;
	setp.eq.s32 	%p569, %r142, 0;
	selp.f64 	%fd631, 0d3FF0000000000000, %fd754, %p569;
	selp.f64 	%fd632, 0d3FF0000000000000, %fd631, %p568;
	mul.f64 	%fd633, %fd299, %fd632;
	mul.wide.u32 	%rd366, %r827, 8;
	add.s64 	%rd367, %rd318, %rd366;
	st.f64 	[%rd367], %fd633;
	add.s32 	%r827, %r827, 1;
	ld.global.u32 	%r828, [%rd2];
	setp.lt.s32 	%p570, %r827, %r828;
	@%p570 bra 	$L__BB0_241;
$L__BB0_284:
	setp.lt.s32 	%p571, %r828, 1;
	mov.f64 	%fd755, 0d0000000000000000;
	@%p571 bra 	$L__BB0_293;
	setp.eq.s32 	%p572, %r828, 1;
	@%p572 bra 	$L__BB0_292;
	mov.b32 	%r829, 2;
$L__BB0_287:
	shr.s32 	%r149, %r829, 1;
	mov.b32 	%r830, 0;
$L__BB0_288:
	add.s32 	%r151, %r830, %r149;
	setp.ge.s32 	%p573, %r151, %r828;
	@%p573 bra 	$L__BB0_290;
	mul.wide.s32 	%rd368, %r151, 8;
	add.s64 	%rd369, %rd318, %rd368;
	ld.f64 	%fd635, [%rd369];
	mul.wide.s32 	%rd370, %r830, 8;
	add.s64 	%rd371, %rd318, %rd370;
	ld.f64 	%fd636, [%rd371];
	add.f64 	%fd637, %fd635, %fd636;
	st.f64 	[%rd371], %fd637;
$L__BB0_290:
	add.s32 	%r830, %r830, %r829;
	setp.lt.s32 	%p574, %r830, %r828;
	@%p574 bra 	$L__BB0_288;
	shl.b32 	%r153, %r829, 1;
	setp.lt.u32 	%p575, %r829, %r828;
	mov.u32 	%r829, %r153;
	@%p575 bra 	$L__BB0_287;
$L__BB0_292:
	ld.f64 	%fd755, [%rd318];
$L__BB0_293:
	mul.wide.u32 	%rd372, %r805, 8;
	add.s64 	%rd373, %rd56, %rd372;
	st.f64 	[%rd373+8], %fd755;
	{ // callseq 39, 0
	.param .b64 param0;
	st.param.b64 	[param0], %rd318;
	call.uni 
	free, 
	(
	param0
	);
	} // callseq 39
	ld.global.u64 	%rd68, [%rd7+48];
	ld.global.u32 	%r698, [%rd1];
	mul.wide.s32 	%rd374, %r698, 8;
	{ // callseq 40, 0
	.param .b64 param0;
	st.param.b64 	[param0], %rd374;
	.param .b64 retval0;
	call.uni (retval0), 
	malloc, 
	(
	param0
	);
	ld.param.b64 	%rd375, [retval0];
	} // callseq 40
	ld.global.s32 	%rd70, [%rd1];
	setp.eq.s64 	%p576, %rd70, 0;
	mov.b32 	%r833, 0;
	@%p576 bra 	$L__BB0_297;
	shl.b64 	%rd71, %rd70, 3;
	mov.b64 	%rd437, 0;
$L__BB0_295:
	add.s64 	%rd377, %rd375, %rd437;
	mov.b16 	%rs6, 0;
	st.u8 	[%rd377], %rs6;
	add.s64 	%rd437, %rd437, 1;
	setp.lt.u64 	%p577, %rd437, %rd71;
	@%p577 bra 	$L__BB0_295;
	ld.global.u32 	%r833, [%rd1];
$L__BB0_297:
	setp.lt.s32 	%p578, %r833, 1;
	@%p578 bra 	$L__BB0_342;
	mov.b32 	%r832, 0;
$L__BB0_299:
	ld.global.u64 	%rd378, [%rd1+8];
	mul.wide.u32 	%rd379, %r832, 8;
	add.s64 	%rd380, %rd378, %rd379;
	ld.f64 	%fd311, [%rd380];
	ld.global.u64 	%rd381, [%rd7+8];
	mul.wide.u32 	%rd382, %r805, 8;
	add.s64 	%rd383, %rd381, %rd382;
	ld.f64 	%fd312, [%rd383];
	ld.global.u64 	%rd384, [%rd1+16];
	mul.wide.u32 	%rd385, %r832, 4;
	add.s64 	%rd386, %rd384, %rd385;
	ld.u32 	%r157, [%rd386];
	cvt.rn.f64.s32 	%fd313, %r157;
	{
	.reg .b32 %temp; 
	mov.b64 	{%temp, %r158}, %fd312;
	}
	{
	.reg .b32 %temp; 
	mov.b64 	{%temp, %r159}, %fd313;
	}
	shr.u32 	%r700, %r159, 20;
	and.b32  	%r701, %r700, 2047;
	add.s32 	%r702, %r701, -1012;
	mov.b64 	%rd387, %fd313;
	shl.b64 	%rd74, %rd387, %r702;
	setp.eq.s64 	%p701, %rd74, -9223372036854775808;
	abs.f64 	%fd314, %fd312;
	{ // callseq 41, 0
	.param .b64 param0;
	st.param.f64 	[param0], %fd314;
	.param .b64 param1;
	st.param.f64 	[param1], %fd313;
	.param .b64 retval0;
	call.uni (retval0), 
	__internal_accurate_pow, 
	(
	param0, 
	param1
	);
	ld.param.f64 	%fd638, [retval0];
	} // callseq 41
	setp.lt.s32 	%p580, %r158, 0;
	neg.f64 	%fd640, %fd638;
	selp.f64 	%fd641, %fd640, %fd638, %p701;
	selp.f64 	%fd757, %fd641, %fd638, %p580;
	setp.neu.f64 	%p581, %fd312, 0d0000000000000000;
	@%p581 bra 	$L__BB0_301;
	setp.eq.s64 	%p582, %rd74, -9223372036854775808;
	abs.f64 	%fd642, %fd313;
	setp.neu.f64 	%p583, %fd642, 0d3FE0000000000000;
	and.pred  	%p701, %p583, %p582;
	selp.b32 	%r703, %r158, 0, %p701;
	setp.lt.s32 	%p584, %r159, 0;
	or.b32  	%r704, %r703, 2146435072;
	selp.b32 	%r705, %r704, %r703, %p584;
	mov.b32 	%r706, 0;
	mov.b64 	%fd757, {%r706, %r705};
$L__BB0_301:
	add.f64 	%fd643, %fd312, %fd313;
	{
	.reg .b32 %temp; 
	mov.b64 	{%temp, %r707}, %fd643;
	}
	and.b32  	%r708, %r707, 2146435072;
	setp.ne.s32 	%p585, %r708, 2146435072;
	@%p585 bra 	$L__BB0_306;
	setp.num.f64 	%p586, %fd312, %fd312;
	@%p586 bra 	$L__BB0_304;
	add.rn.f64 	%fd757, %fd312, %fd313;
	bra.uni 	$L__BB0_306;
$L__BB0_304:
	setp.neu.f64 	%p587, %fd314, 0d7FF0000000000000;
	@%p587 bra 	$L__BB0_306;
	setp.lt.s32 	%p589, %r159, 0;
	selp.b32 	%r709, 0, 2146435072, %p589;
	and.b32  	%r710, %r159, 2147483647;
	setp.ne.s32 	%p590, %r710, 1071644672;
	or.b32  	%r711, %r709, -2147483648;
	selp.b32 	%r712, %r711, %r709, %p590;
	selp.b32 	%r713, %r712, %r709, %p701;
	selp.b32 	%r714, %r713, %r709, %p580;
	mov.b32 	%r715, 0;
	mov.b64 	%fd757, {%r715, %r714};
$L__BB0_306:
	setp.eq.f64 	%p591, %fd312, 0d3FF0000000000000;
	setp.eq.s32 	%p592, %r157, 0;
	selp.f64 	%fd644, 0d3FF0000000000000, %fd757, %p592;
	selp.f64 	%fd645, 0d3FF0000000000000, %fd644, %p591;
	mul.f64 	%fd321, %fd311, %fd645;
	ld.global.u64 	%rd388, [%rd7+16];
	mul.wide.u32 	%rd389, %r805, 8;
	add.s64 	%rd390, %rd388, %rd389;
	ld.f64 	%fd322, [%rd390];
	ld.global.u64 	%rd391, [%rd1+24];
	mul.wide.u32 	%rd392, %r832, 4;
	add.s64 	%rd393, %rd391, %rd392;
	ld.u32 	%r160, [%rd393];
	cvt.rn.f64.s32 	%fd323, %r160;
	{
	.reg .b32 %temp; 
	mov.b64 	{%temp, %r161}, %fd322;
	}
	{
	.reg .b32 %temp; 
	mov.b64 	{%temp, %r162}, %fd323;
	}
	shr.u32 	%r716, %r162, 20;
	and.b32  	%r717, %r716, 2047;
	add.s32 	%r718, %r717, -1012;
	mov.b64 	%rd394, %fd323;
	shl.b64 	%rd75, %rd394, %r718;
	setp.eq.s64 	%p702, %rd75, -9223372036854775808;
	abs.f64 	%fd324, %fd322;
	{ // callseq 42, 0
	.param .b64 param0;
	st.param.f64 	[param0], %fd324;
	.param .b64 param1;
	st.param.f64 	[param1], %fd323;
	.param .b64 retval0;
	call.uni (retval0), 
	__internal_accurate_pow, 
	(
	param0, 
	param1
	);
	ld.param.f64 	%fd646, [retval0];
	} // callseq 42
	setp.lt.s32 	%p594, %r161, 0;
	neg.f64 	%fd648, %fd646;
	selp.f64 	%fd649, %fd648, %fd646, %p702;
	selp.f64 	%fd759, %fd649, %fd646, %p594;
	setp.neu.f64 	%p595, %fd322, 0d0000000000000000;
	@%p595 bra 	$L__BB0_308;
	setp.eq.s64 	%p596, %rd75, -9223372036854775808;
	abs.f64 	%fd650, %fd323;
	setp.neu.f64 	%p597, %fd650, 0d3FE0000000000000;
	and.pred  	%p702, %p597, %p596;
	selp.b32 	%r719, %r161, 0, %p702;
	setp.lt.s32 	%p598, %r162, 0;
	or.b32  	%r720, %r719, 2146435072;
	selp.b32 	%r721, %r720, %r719, %p598;
	mov.b32 	%r722, 0;
	mov.b64 	%fd759, {%r722, %r721};
$L__BB0_308:
	add.f64 	%fd651, %fd322, %fd323;
	{
	.reg .b32 %temp; 
	mov.b64 	{%temp, %r723}, %fd651;
	}
	and.b32  	%r724, %r723, 2146435072;
	setp.ne.s32 	%p599, %r724, 2146435072;
	@%p599 bra 	$L__BB0_313;
	setp.num.f64 	%p600, %fd322, %fd322;
	@%p600 bra 	$L__BB0_311;
	add.rn.f64 	%fd759, %fd322, %fd323;
	bra.uni 	$L__BB0_313;
$L__BB0_311:
	setp.neu.f64 	%p601, %fd324, 0d7FF0000000000000;
	@%p601 bra 	$L__BB0_313;
	setp.lt.s32 	%p603, %r162, 0;
	selp.b32 	%r725, 0, 2146435072, %p603;
	and.b32  	%r726, %r162, 2147483647;
	setp.ne.s32 	%p604, %r726, 1071644672;
	or.b32  	%r727, %r725, -2147483648;
	selp.b32 	%r728, %r727, %r725, %p604;
	selp.b32 	%r729, %r728, %r725, %p702;
	selp.b32 	%r730, %r729, %r725, %p594;
	mov.b32 	%r731, 0;
	mov.b64 	%fd759, {%r731, %r730};
$L__BB0_313:
	setp.eq.f64 	%p605, %fd322, 0d3FF0000000000000;
	setp.eq.s32 	%p606, %r160, 0;
	selp.f64 	%fd652, 0d3FF0000000000000, %fd759, %p606;
	selp.f64 	%fd653, 0d3FF0000000000000, %fd652, %p605;
	mul.f64 	%fd331, %fd321, %fd653;
	ld.global.u64 	%rd395, [%rd7+24];
	mul.wide.u32 	%rd396, %r805, 8;
	add.s64 	%rd397, %rd395, %rd396;
	ld.f64 	%fd332, [%rd397];
	ld.global.u64 	%rd398, [%rd1+32];
	mul.wide.u32 	%rd399, %r832, 4;
	add.s64 	%rd400, %rd398, %rd399;
	ld.u32 	%r163, [%rd400];
	cvt.rn.f64.s32 	%fd333, %r163;
	{
	.reg .b32 %temp; 
	mov.b64 	{%temp, %r164}, %fd332;
	}
	{
	.reg .b32 %temp; 
	mov.b64 	{%temp, %r165}, %fd333;
	}
	shr.u32 	%r732, %r165, 20;
	and.b32  	%r733, %r732, 2047;
	add.s32 	%r734, %r733, -1012;
	mov.b64 	%rd401, %fd333;
	shl.b64 	%rd76, %rd401, %r734;
	setp.eq.s64 	%p703, %rd76, -9223372036854775808;
	abs.f64 	%fd334, %fd332;
	{ // callseq 43, 0
	.param .b64 param0;
	st.param.f64 	[param0], %fd334;
	.param .b64 param1;
	st.param.f64 	[param1], %fd333;
	.param .b64 retval0;
	call.uni (retval0), 
	__internal_accurate_pow, 
	(
	param0, 
	param1
	);
	ld.param.f64 	%fd654, [retval0];
	} // callseq 43
	setp.lt.s32 	%p608, %r164, 0;
	neg.f64 	%fd656, %fd654;
	selp.f64 	%fd657, %fd656, %fd654, %p703;
	selp.f64 	%fd761, %fd657, %fd654, %p608;
	setp.neu.f64 	%p609, %fd332, 0d0000000000000000;
	@%p609 bra 	$L__BB0_315;
	setp.eq.s64 	%p610, %rd76, -9223372036854775808;
	abs.f64 	%fd658, %fd333;
	setp.neu.f64 	%p611, %fd658, 0d3FE0000000000000;
	and.pred  	%p703, %p611, %p610;
	selp.b32 	%r735, %r164, 0, %p703;
	setp.lt.s32 	%p612, %r165, 0;
	or.b32  	%r736, %r735, 2146435072;
	selp.b32 	%r737, %r736, %r735, %p612;
	mov.b32 	%r738, 0;
	mov.b64 	%fd761, {%r738, %r737};
$L__BB0_315:
	add.f64 	%fd659, %fd332, %fd333;
	{
	.reg .b32 %temp; 
	mov.b64 	{%temp, %r739}, %fd659;
	}
	and.b32  	%r740, %r739, 2146435072;
	setp.ne.s32 	%p613, %r740, 2146435072;
	@%p613 bra 	$L__BB0_320;
	setp.num.f64 	%p614, %fd332, %fd332;
	@%p614 bra 	$L__BB0_318;
	add.rn.f64 	%fd761, %fd332, %fd333;
	bra.uni 	$L__BB0_320;
$L__BB0_318:
	setp.neu.f64 	%p615, %fd334, 0d7FF0000000000000;
	@%p615 bra 	$L__BB0_320;
	setp.lt.s32 	%p617, %r165, 0;
	selp.b32 	%r741, 0, 2146435072, %p617;
	and.b32  	%r742, %r165, 2147483647;
	setp.ne.s32 	%p618, %r742, 1071644672;
	or.b32  	%r743, %r741, -2147483648;
	selp.b32 	%r744, %r743, %r741, %p618;
	selp.b32 	%r745, %r744, %r741, %p703;
	selp.b32 	%r746, %r745, %r741, %p608;
	mov.b32 	%r747, 0;
	mov.b64 	%fd761, {%r747, %r746};
$L__BB0_320:
	setp.eq.f64 	%p619, %fd332, 0d3FF0000000000000;
	setp.eq.s32 	%p620, %r163, 0;
	selp.f64 	%fd660, 0d3FF0000000000000, %fd761, %p620;
	selp.f64 	%fd661, 0d3FF0000000000000, %fd660, %p619;
	mul.f64 	%fd341, %fd331, %fd661;
	ld.global.u64 	%rd402, [%rd7+32];
	mul.wide.u32 	%rd403, %r805, 8;
	add.s64 	%rd404, %rd402, %rd403;
	ld.f64 	%fd342, [%rd404];
	ld.global.u64 	%rd405, [%rd1+40];
	mul.wide.u32 	%rd406, %r832, 4;
	add.s64 	%rd407, %rd405, %rd406;
	ld.u32 	%r166, [%rd407];
	cvt.rn.f64.s32 	%fd343, %r166;
	{
	.reg .b32 %temp; 
	mov.b64 	{%temp, %r167}, %fd342;
	}
	{
	.reg .b32 %temp; 
	mov.b64 	{%temp, %r168}, %fd343;
	}
	shr.u32 	%r748, %r168, 20;
	and.b32  	%r749, %r748, 2047;
	add.s32 	%r750, %r749, -1012;
	mov.b64 	%rd408, %fd343;
	shl.b64 	%rd77, %rd408, %r750;
	setp.eq.s64 	%p704, %rd77, -9223372036854775808;
	abs.f64 	%fd344, %fd342;
	{ // callseq 44, 0
	.param .b64 param0;
	st.param.f64 	[param0], %fd344;
	.param .b64 param1;
	st.param.f64 	[param1], %fd343;
	.param .b64 retval0;
	call.uni (retval0), 
	__internal_accurate_pow, 
	(
	param0, 
	param1
	);
	ld.param.f64 	%fd662, [retval0];
	} // callseq 44
	setp.lt.s32 	%p622, %r167, 0;
	neg.f64 	%fd664, %fd662;
	selp.f64 	%fd665, %fd664, %fd662, %p704;
	selp.f64 	%fd763, %fd665, %fd662, %p622;
	setp.neu.f64 	%p623, %fd342, 0d0000000000000000;
	@%p623 bra 	$L__BB0_322;
	setp.eq.s64 	%p624, %rd77, -9223372036854775808;
	abs.f64 	%fd666, %fd343;
	setp.neu.f64 	%p625, %fd666, 0d3FE0000000000000;
	and.pred  	%p704, %p625, %p624;
	selp.b32 	%r751, %r167, 0, %p704;
	setp.lt.s32 	%p626, %r168, 0;
	or.b32  	%r752, %r751, 2146435072;
	selp.b32 	%r753, %r752, %r751, %p626;
	mov.b32 	%r754, 0;
	mov.b64 	%fd763, {%r754, %r753};
$L__BB0_322:
	add.f64 	%fd667, %fd342, %fd343;
	{
	.reg .b32 %temp; 
	mov.b64 	{%temp, %r755}, %fd667;
	}
	and.b32  	%r756, %r755, 2146435072;
	setp.ne.s32 	%p627, %r756, 2146435072;
	@%p627 bra 	$L__BB0_327;
	setp.num.f64 	%p628, %fd342, %fd342;
	@%p628 bra 	$L__BB0_325;
	add.rn.f64 	%fd763, %fd342, %fd343;
	bra.uni 	$L__BB0_327;
$L__BB0_325:
	setp.neu.f64 	%p629, %fd344, 0d7FF0000000000000;
	@%p629 bra 	$L__BB0_327;
	setp.lt.s32 	%p631, %r168, 0;
	selp.b32 	%r757, 0, 2146435072, %p631;
	and.b32  	%r758, %r168, 2147483647;
	setp.ne.s32 	%p632, %r758, 1071644672;
	or.b32  	%r759, %r757, -2147483648;
	selp.b32 	%r760, %r759, %r757, %p632;
	selp.b32 	%r761, %r760, %r757, %p704;
	selp.b32 	%r762, %r761, %r757, %p622;
	mov.b32 	%r763, 0;
	mov.b64 	%fd763, {%r763, %r762};
$L__BB0_327:
	setp.eq.f64 	%p633, %fd342, 0d3FF0000000000000;
	setp.eq.s32 	%p634, %r166, 0;
	selp.f64 	%fd668, 0d3FF0000000000000, %fd763, %p634;
	selp.f64 	%fd669, 0d3FF0000000000000, %fd668, %p633;
	mul.f64 	%fd351, %fd341, %fd669;
	ld.global.u64 	%rd409, [%rd7+40];
	mul.wide.u32 	%rd410, %r805, 8;
	add.s64 	%rd411, %rd409, %rd410;
	ld.f64 	%fd352, [%rd411];
	ld.global.u64 	%rd412, [%rd1+48];
	mul.wide.u32 	%rd413, %r832, 4;
	add.s64 	%rd414, %rd412, %rd413;
	ld.u32 	%r169, [%rd414];
	cvt.rn.f64.s32 	%fd353, %r169;
	{
	.reg .b32 %temp; 
	mov.b64 	{%temp, %r170}, %fd352;
	}
	{
	.reg .b32 %temp; 
	mov.b64 	{%temp, %r171}, %fd353;
	}
	shr.u32 	%r764, %r171, 20;
	and.b32  	%r765, %r764, 2047;
	add.s32 	%r766, %r765, -1012;
	mov.b64 	%rd415, %fd353;
	shl.b64 	%rd78, %rd415, %r766;
	setp.eq.s64 	%p705, %rd78, -9223372036854775808;
	abs.f64 	%fd354, %fd352;
	{ // callseq 45, 0
	.param .b64 param0;
	st.param.f64 	[param0], %fd354;
	.param .b64 param1;
	st.param.f64 	[param1], %fd353;
	.param .b64 retval0;
	call.uni (retval0), 
	__internal_accurate_pow, 
	(
	param0, 
	param1
	);
	ld.param.f64 	%fd670, [retval0];
	} // callseq 45
	setp.lt.s32 	%p636, %r170, 0;
	neg.f64 	%fd672, %fd670;
	selp.f64 	%fd673, %fd672, %fd670, %p705;
	selp.f64 	%fd765, %fd673, %fd670, %p636;
	setp.neu.f64 	%p637, %fd352, 0d0000000000000000;
	@%p637 bra 	$L__BB0_329;
	setp.eq.s64 	%p638, %rd78, -9223372036854775808;
	abs.f64 	%fd674, %fd353;
	setp.neu.f64 	%p639, %fd674, 0d3FE0000000000000;
	and.pred  	%p705, %p639, %p638;
	selp.b32 	%r767, %r170, 0, %p705;
	setp.lt.s32 	%p640, %r171, 0;
	or.b32  	%r768, %r767, 2146435072;
	selp.b32 	%r769, %r768, %r767, %p640;
	mov.b32 	%r770, 0;
	mov.b64 	%fd765, {%r770, %r769};
$L__BB0_329:
	add.f64 	%fd675, %fd352, %fd353;
	{
	.reg .b32 %temp; 
	mov.b64 	{%temp, %r771}, %fd675;
	}
	and.b32  	%r772, %r771, 2146435072;
	setp.ne.s32 	%p641, %r772, 2146435072;
	@%p641 bra 	$L__BB0_334;
	setp.num.f64 	%p642, %fd352, %fd352;
	@%p642 bra 	$L__BB0_332;
	add.rn.f64 	%fd765, %fd352, %fd353;
	bra.uni 	$L__BB0_334;
$L__BB0_332:
	setp.neu.f64 	%p643, %fd354, 0d7FF0000000000000;
	@%p643 bra 	$L__BB0_334;
	setp.lt.s32 	%p645, %r171, 0;
	selp.b32 	%r773, 0, 2146435072, %p645;
	and.b32  	%r774, %r171, 2147483647;
	setp.ne.s32 	%p646, %r774, 1071644672;
	or.b32  	%r775, %r773, -2147483648;
	selp.b32 	%r776, %r775, %r773, %p646;
	selp.b32 	%r777, %r776, %r773, %p705;
	selp.b32 	%r778, %r777, %r773, %p636;
	mov.b32 	%r779, 0;
	mov.b64 	%fd765, {%r779, %r778};
$L__BB0_334:
	setp.eq.f64 	%p647, %fd352, 0d3FF0000000000000;
	setp.eq.s32 	%p648, %r169, 0;
	selp.f64 	%fd676, 0d3FF0000000000000, %fd765, %p648;
	selp.f64 	%fd677, 0d3FF0000000000000, %fd676, %p647;
	mul.f64 	%fd361, %fd351, %fd677;
	ld.global.u64 	%rd416, [%rd7+48];
	mul.wide.u32 	%rd417, %r805, 8;
	add.s64 	%rd418, %rd416, %rd417;
	ld.f64 	%fd362, [%rd418];
	ld.global.u64 	%rd419, [%rd1+56];
	mul.wide.u32 	%rd420, %r832, 4;
	add.s64 	%rd421, %rd419, %rd420;
	ld.u32 	%r172, [%rd421];
	cvt.rn.f64.s32 	%fd363, %r172;
	{
	.reg .b32 %temp; 
	mov.b64 	{%temp, %r173}, %fd362;
	}
	{
	.reg .b32 %temp; 
	mov.b64 	{%temp, %r174}, %fd363;
	}
	shr.u32 	%r780, %r174, 20;
	and.b32  	%r781, %r780, 2047;
	add.s32 	%r782, %r781, -1012;
	mov.b64 	%rd422, %fd363;
	shl.b64 	%rd79, %rd422, %r782;
	setp.eq.s64 	%p706, %rd79, -9223372036854775808;
	abs.f64 	%fd364, %fd362;
	{ // callseq 46, 0
	.param .b64 param0;
	st.param.f64 	[param0], %fd364;
	.param .b64 param1;
	st.param.f64 	[param1], %fd363;
	.param .b64 retval0;
	call.uni (retval0), 
	__internal_accurate_pow, 
	(
	param0, 
	param1
	);
	ld.param.f64 	%fd678, [retval0];
	} // callseq 46
	setp.lt.s32 	%p650, %r173, 0;
	neg.f64 	%fd680, %fd678;
	selp.f64 	%fd681, %fd680, %fd678, %p706;
	selp.f64 	%fd767, %fd681, %fd678, %p650;
	setp.neu.f64 	%p651, %fd362, 0d0000000000000000;
	@%p651 bra 	$L__BB0_336;
	setp.eq.s64 	%p652, %rd79, -9223372036854775808;
	abs.f64 	%fd682, %fd363;
	setp.neu.f64 	%p653, %fd682, 0d3FE0000000000000;
	and.pred  	%p706, %p653, %p652;
	selp.b32 	%r783, %r173, 0, %p706;
	setp.lt.s32 	%p654, %r174, 0;
	or.b32  	%r784, %r783, 2146435072;
	selp.b32 	%r785, %r784, %r783, %p654;
	mov.b32 	%r786, 0;
	mov.b64 	%fd767, {%r786, %r785};
$L__BB0_336:
	add.f64 	%fd683, %fd362, %fd363;
	{
	.reg .b32 %temp; 
	mov.b64 	{%temp, %r787}, %fd683;
	}
	and.b32  	%r788, %r787, 2146435072;
	setp.ne.s32 	%p655, %r788, 2146435072;
	@%p655 bra 	$L__BB0_341;
	setp.num.f64 	%p656, %fd362, %fd362;
	@%p656 bra 	$L__BB0_339;
	add.rn.f64 	%fd767, %fd362, %fd363;
	bra.uni 	$L__BB0_341;
$L__BB0_339:
	setp.neu.f64 	%p657, %fd364, 0d7FF0000000000000;
	@%p657 bra 	$L__BB0_341;
	setp.lt.s32 	%p659, %r174, 0;
	selp.b32 	%r789, 0, 2146435072, %p659;
	and.b32  	%r790, %r174, 2147483647;
	setp.ne.s32 	%p660, %r790, 1071644672;
	or.b32  	%r791, %r789, -2147483648;
	selp.b32 	%r792, %r791, %r789, %p660;
	selp.b32 	%r793, %r792, %r789, %p706;
	selp.b32 	%r794, %r793, %r789, %p650;
	mov.b32 	%r795, 0;
	mov.b64 	%fd767, {%r795, %r794};
$L__BB0_341:
	setp.eq.f64 	%p661, %fd362, 0d3FF0000000000000;
	setp.eq.s32 	%p662, %r172, 0;
	selp.f64 	%fd684, 0d3FF0000000000000, %fd767, %p662;
	selp.f64 	%fd685, 0d3FF0000000000000, %fd684, %p661;
	mul.f64 	%fd686, %fd361, %fd685;
	mul.wide.u32 	%rd423, %r832, 8;
	add.s64 	%rd424, %rd375, %rd423;
	st.f64 	[%rd424], %fd686;
	add.s32 	%r832, %r832, 1;
	ld.global.u32 	%r833, [%rd1];
	setp.lt.s32 	%p663, %r832, %r833;
	@%p663 bra 	$L__BB0_299;
$L__BB0_342:
	setp.lt.s32 	%p664, %r833, 1;
	mov.f64 	%fd768, 0d0000000000000000;
	@%p664 bra 	$L__BB0_351;
	setp.eq.s32 	%p665, %r833, 1;
	@%p665 bra 	$L__BB0_350;
	mov.b32 	%r834, 2;
$L__BB0_345:
	shr.s32 	%r179, %r834, 1;
	mov.b32 	%r835, 0;
$L__BB0_346:
	add.s32 	%r181, %r835, %r179;
	setp.ge.s32 	%p666, %r181, %r833;
	@%p666 bra 	$L__BB0_348;
	mul.wide.s32 	%rd425, %r181, 8;
	add.s64 	%rd426, %rd375, %rd425;
	ld.f64 	%fd688, [%rd426];
	mul.wide.s32 	%rd427, %r835, 8;
	add.s64 	%rd428, %rd375, %rd427;
	ld.f64 	%fd689, [%rd428];
	add.f64 	%fd690, %fd688, %fd689;
	st.f64 	[%rd428], %fd690;
$L__BB0_348:
	add.s32 	%r835, %r835, %r834;
	setp.lt.s32 	%p667, %r835, %r833;
	@%p667 bra 	$L__BB0_346;
	shl.b32 	%r183, %r834, 1;
	setp.lt.u32 	%p668, %r834, %r833;
	mov.u32 	%r834, %r183;
	@%p668 bra 	$L__BB0_345;
$L__BB0_350:
	ld.f64 	%fd768, [%rd375];
$L__BB0_351:
	ld.param.u32 	%r803, [_Z10cudaKernelP5CoefsP3MapS2_S2_S2_S2_S2_ii_param_8];
	mul.wide.u32 	%rd429, %r805, 8;
	add.s64 	%rd430, %rd68, %rd429;
	st.f64 	[%rd430+8], %fd768;
	{ // callseq 47, 0
	.param .b64 param0;
	st.param.b64 	[param0], %rd375;
	call.uni 
	free, 
	(
	param0
	);
	} // callseq 47
	add.s32 	%r798, %r803, -2;
	setp.ne.s32 	%p669, %r805, %r798;
	add.s32 	%r805, %r805, 1;
	@%p669 bra 	$L__BB0_3;
$L__BB0_352:
	ld.param.u32 	%r801, [_Z10cudaKernelP5CoefsP3MapS2_S2_S2_S2_S2_ii_param_7];
	mov.u32 	%r799, %nctaid.x;
	mov.u32 	%r800, %ntid.x;
	mad.lo.s32 	%r804, %r799, %r800, %r804;
	setp.lt.s32 	%p670, %r804, %r801;
	@%p670 bra 	$L__BB0_1;
$L__BB0_353:
	ret;

}
.func  (.param .b64 func_retval0) __internal_accurate_pow(
	.param .b64 __internal_accurate_pow_param_0,
	.param .b64 __internal_accurate_pow_param_1
)
{
	.reg .pred 	%p<8>;
	.reg .b32 	%r<49>;
	.reg .b32 	%f<3>;
	.reg .b64 	%fd<109>;

	ld.param.f64 	%fd10, [__internal_accurate_pow_param_0];
	ld.param.f64 	%fd11, [__internal_accurate_pow_param_1];
	{
	.reg .b32 %temp; 
	mov.b64 	{%temp, %r46}, %fd10;
	}
	{
	.reg .b32 %temp; 
	mov.b64 	{%r45, %temp}, %fd10;
	}
	shr.u32 	%r47, %r46, 20;
	setp.gt.u32 	%p1, %r46, 1048575;
	@%p1 bra 	$L__BB1_2;
	mul.f64 	%fd12, %fd10, 0d4350000000000000;
	{
	.reg .b32 %temp; 
	mov.b64 	{%temp, %r46}, %fd12;
	}
	{
	.reg .b32 %temp; 
	mov.b64 	{%r45, %temp}, %fd12;
	}
	shr.u32 	%r16, %r46, 20;
	add.s32 	%r47, %r16, -54;
$L__BB1_2:
	add.s32 	%r48, %r47, -1023;
	and.b32  	%r17, %r46, -2146435073;
	or.b32  	%r18, %r17, 1072693248;
	mov.b64 	%fd107, {%r45, %r18};
	setp.lt.u32 	%p2, %r18, 1073127583;
	@%p2 bra 	$L__BB1_4;
	{
	.reg .b32 %temp; 
	mov.b64 	{%r19, %temp}, %fd107;
	}
	{
	.reg .b32 %temp; 
	mov.b64 	{%temp, %r20}, %fd107;
	}
	add.s32 	%r21, %r20, -1048576;
	mov.b64 	%fd107, {%r19, %r21};
	add.s32 	%r48, %r47, -1022;
$L__BB1_4:
	add.f64 	%fd13, %fd107, 0dBFF0000000000000;
	add.f64 	%fd14, %fd107, 0d3FF0000000000000;
	rcp.approx.ftz.f64 	%fd15, %fd14;
	neg.f64 	%fd16, %fd14;
	fma.rn.f64 	%fd17, %fd16, %fd15, 0d3FF0000000000000;
	fma.rn.f64 	%fd18, %fd17, %fd17, %fd17;
	fma.rn.f64 	%fd19, %fd18, %fd15, %fd15;
	mul.f64 	%fd20, %fd13, %fd19;
	fma.rn.f64 	%fd21, %fd13, %fd19, %fd20;
	mul.f64 	%fd22, %fd21, %fd21;
	fma.rn.f64 	%fd23, %fd22, 0d3EB0F5FF7D2CAFE2, 0d3ED0F5D241AD3B5A;
	fma.rn.f64 	%fd24, %fd23, %fd22, 0d3EF3B20A75488A3F;
	fma.rn.f64 	%fd25, %fd24, %fd22, 0d3F1745CDE4FAECD5;
	fma.rn.f64 	%fd26, %fd25, %fd22, 0d3F3C71C7258A578B;
	fma.rn.f64 	%fd27, %fd26, %fd22, 0d3F6249249242B910;
	fma.rn.f64 	%fd28, %fd27, %fd22, 0d3F89999999999DFB;
	sub.f64 	%fd29, %fd13, %fd21;
	add.f64 	%fd30, %fd29, %fd29;
	neg.f64 	%fd31, %fd21;
	fma.rn.f64 	%fd32, %fd31, %fd13, %fd30;
	mul.f64 	%fd33, %fd19, %fd32;
	fma.rn.f64 	%fd34, %fd22, %fd28, 0d3FB5555555555555;
	mov.f64 	%fd35, 0d3FB5555555555555;
	sub.f64 	%fd36, %fd35, %fd34;
	fma.rn.f64 	%fd37, %fd22, %fd28, %fd36;
	add.f64 	%fd38, %fd37, 0dBC46A4CB00B9E7B0;
	add.f64 	%fd39, %fd34, %fd38;
	sub.f64 	%fd40, %fd34, %fd39;
	add.f64 	%fd41, %fd38, %fd40;
	mul.rn.f64 	%fd42, %fd21, %fd21;
	neg.f64 	%fd43, %fd42;
	fma.rn.f64 	%fd44, %fd21, %fd21, %fd43;
	{
	.reg .b32 %temp; 
	mov.b64 	{%r22, %temp}, %fd33;
	}
	{
	.reg .b32 %temp; 
	mov.b64 	{%temp, %r23}, %fd33;
	}
	add.s32 	%r24, %r23, 1048576;
	mov.b64 	%fd45, {%r22, %r24};
	fma.rn.f64 	%fd46, %fd21, %fd45, %fd44;
	mul.rn.f64 	%fd47, %fd42, %fd21;
	neg.f64 	%fd48, %fd47;
	fma.rn.f64 	%fd49, %fd42, %fd21, %fd48;
	fma.rn.f64 	%fd50, %fd42, %fd33, %fd49;
	fma.rn.f64 	%fd51, %fd46, %fd21, %fd50;
	mul.rn.f64 	%fd52, %fd39, %fd47;
	neg.f64 	%fd53, %fd52;
	fma.rn.f64 	%fd54, %fd39, %fd47, %fd53;
	fma.rn.f64 	%fd55, %fd39, %fd51, %fd54;
	fma.rn.f64 	%fd56, %fd41, %fd47, %fd55;
	add.f64 	%fd57, %fd52, %fd56;
	sub.f64 	%fd58, %fd52, %fd57;
	add.f64 	%fd59, %fd56, %fd58;
	add.f64 	%fd60, %fd21, %fd57;
	sub.f64 	%fd61, %fd21, %fd60;
	add.f64 	%fd62, %fd57, %fd61;
	add.f64 	%fd63, %fd59, %fd62;
	add.f64 	%fd64, %fd33, %fd63;
	add.f64 	%fd65, %fd60, %fd64;
	sub.f64 	%fd66, %fd60, %fd65;
	add.f64 	%fd67, %fd64, %fd66;
	xor.b32  	%r25, %r48, -2147483648;
	mov.b32 	%r26, 1127219200;
	mov.b64 	%fd68, {%r25, %r26};
	mov.b32 	%r27, -2147483648;
	mov.b64 	%fd69, {%r27, %r26};
	sub.f64 	%fd70, %fd68, %fd69;
	fma.rn.f64 	%fd71, %fd70, 0d3FE62E42FEFA39EF, %fd65;
	fma.rn.f64 	%fd72, %fd70, 0dBFE62E42FEFA39EF, %fd71;
	sub.f64 	%fd73, %fd72, %fd65;
	sub.f64 	%fd74, %fd67, %fd73;
	fma.rn.f64 	%fd75, %fd70, 0d3C7ABC9E3B39803F, %fd74;
	add.f64 	%fd76, %fd71, %fd75;
	sub.f64 	%fd77, %fd71, %fd76;
	add.f64 	%fd78, %fd75, %fd77;
	{
	.reg .b32 %temp; 
	mov.b64 	{%temp, %r28}, %fd11;
	}
	{
	.reg .b32 %temp; 
	mov.b64 	{%r29, %temp}, %fd11;
	}
	shl.b32 	%r30, %r28, 1;
	setp.gt.u32 	%p3, %r30, -33554433;
	and.b32  	%r31, %r28, -15728641;
	selp.b32 	%r32, %r31, %r28, %p3;
	mov.b64 	%fd79, {%r29, %r32};
	mul.rn.f64 	%fd80, %fd76, %fd79;
	neg.f64 	%fd81, %fd80;
	fma.rn.f64 	%fd82, %fd76, %fd79, %fd81;
	fma.rn.f64 	%fd83, %fd78, %fd79, %fd82;
	add.f64 	%fd4, %fd80, %fd83;
	sub.f64 	%fd84, %fd80, %fd4;
	add.f64 	%fd5, %fd83, %fd84;
	fma.rn.f64 	%fd85, %fd4, 0d3FF71547652B82FE, 0d4338000000000000;
	{
	.reg .b32 %temp; 
	mov.b64 	{%r13, %temp}, %fd85;
	}
	mov.f64 	%fd86, 0dC338000000000000;
	add.rn.f64 	%fd87, %fd85, %fd86;
	fma.rn.f64 	%fd88, %fd87, 0dBFE62E42FEFA39EF, %fd4;
	fma.rn.f64 	%fd89, %fd87, 0dBC7ABC9E3B39803F, %fd88;
	fma.rn.f64 	%fd90, %fd89, 0d3E5ADE1569CE2BDF, 0d3E928AF3FCA213EA;
	fma.rn.f64 	%fd91, %fd90, %fd89, 0d3EC71DEE62401315;
	fma.rn.f64 	%fd92, %fd91, %fd89, 0d3EFA01997C89EB71;
	fma.rn.f64 	%fd93, %fd92, %fd89, 0d3F2A01A014761F65;
	fma.rn.f64 	%fd94, %fd93, %fd89, 0d3F56C16C1852B7AF;
	fma.rn.f64 	%fd95, %fd94, %fd89, 0d3F81111111122322;
	fma.rn.f64 	%fd96, %fd95, %fd89, 0d3FA55555555502A1;
	fma.rn.f64 	%fd97, %fd96, %fd89, 0d3FC5555555555511;
	fma.rn.f64 	%fd98, %fd97, %fd89, 0d3FE000000000000B;
	fma.rn.f64 	%fd99, %fd98, %fd89, 0d3FF0000000000000;
	fma.rn.f64 	%fd100, %fd99, %fd89, 0d3FF0000000000000;
	{
	.reg .b32 %temp; 
	mov.b64 	{%r14, %temp}, %fd100;
	}
	{
	.reg .b32 %temp; 
	mov.b64 	{%temp, %r15}, %fd100;
	}
	shl.b32 	%r33, %r13, 20;
	add.s32 	%r34, %r33, %r15;
	mov.b64 	%fd108, {%r14, %r34};
	{
	.reg .b32 %temp; 
	mov.b64 	{%temp, %r35}, %fd4;
	}
	mov.b32 	%f2, %r35;
	abs.f32 	%f1, %f2;
	setp.lt.f32 	%p4, %f1, 0f4086232B;
	@%p4 bra 	$L__BB1_7;
	setp.lt.f64 	%p5, %fd4, 0d0000000000000000;
	add.f64 	%fd101, %fd4, 0d7FF0000000000000;
	selp.f64 	%fd108, 0d0000000000000000, %fd101, %p5;
	setp.geu.f32 	%p6, %f1, 0f40874800;
	@%p6 bra 	$L__BB1_7;
	shr.u32 	%r36, %r13, 31;
	add.s32 	%r37, %r13, %r36;
	shr.s32 	%r38, %r37, 1;
	shl.b32 	%r39, %r38, 20;
	add.s32 	%r40, %r15, %r39;
	mov.b64 	%fd102, {%r14, %r40};
	sub.s32 	%r41, %r13, %r38;
	shl.b32 	%r42, %r41, 20;
	add.s32 	%r43, %r42, 1072693248;
	mov.b32 	%r44, 0;
	mov.b64 	%fd103, {%r44, %r43};
	mul.f64 	%fd108, %fd103, %fd102;
$L__BB1_7:
	abs.f64 	%fd104, %fd108;
	setp.eq.f64 	%p7, %fd104, 0d7FF0000000000000;
	fma.rn.f64 	%fd105, %fd108, %fd5, %fd108;
	selp.f64 	%fd106, %fd108, %fd105, %p7;
	st.param.f64 	[func_retval0], %fd106;
	ret;

}


// ===== COMPILED SASS (sm_100) =====

	.target	sm_100

	.elftype	@"ET_EXEC"


//--------------------- .note.nv.tkinfo           --------------------------
	.section	.note.nv.tkinfo,"",@"SHT_NOTE"
	.sectionflags	@"SHF_NOTE_NV_TKINFO"
	.tkinfo
        /*0018*/ 	.word	0x00000002
        /*0030*/ 	.string	""
        /*0030*/ 	.string	"ptxas"
        /*0030*/ 	.string	"Cuda compilation tools, release 13.0, V13.0.88"
        /*0030*/ 	.string	"Build cuda_13.0.r13.0/compiler.36424714_0"
        /*0030*/ 	.string	"-arch sm_100 -m 64 "



//--------------------- .note.nv.cuinfo           --------------------------
	.section	.note.nv.cuinfo,"",@"SHT_NOTE"
	.sectionflags	@"SHF_NOTE_NV_CUINFO"
        /*0018*/ 	.short	0x0002
        /*001a*/ 	.short	0x0064
        /*001c*/ 	.short	0x0082
	.zero		2


//--------------------- .nv.info                  --------------------------
	.section	.nv.info,"",@"SHT_CUDA_INFO"
	.align	4


	//----- nvinfo : EIATTR_REGCOUNT
	.align		4
        /*0000*/ 	.byte	0x04, 0x2f
        /*0002*/ 	.short	(.L_1 - .L_0)
	.align		4
.L_0:
        /*0004*/ 	.word	index@(_Z10cudaKernelP5CoefsP3MapS2_S2_S2_S2_S2_ii)
        /*0008*/ 	.word	0x0000002c


	//----- nvinfo : EIATTR_FRAME_SIZE
	.align		4
.L_1:
        /*000c*/ 	.byte	0x04, 0x11
        /*000e*/ 	.short	(.L_3 - .L_2)
	.align		4
.L_2:
        /*0010*/ 	.word	index@($_Z10cudaKernelP5CoefsP3MapS2_S2_S2_S2_S2_ii$__internal_accurate_pow)
        /*0014*/ 	.word	0x00000000


	//----- nvinfo : EIATTR_FRAME_SIZE
	.align		4
.L_3:
        /*0018*/ 	.byte	0x04, 0x11
        /*001a*/ 	.short	(.L_5 - .L_4)
	.align		4
.L_4:
        /*001c*/ 	.word	index@(_Z10cudaKernelP5CoefsP3MapS2_S2_S2_S2_S2_ii)
        /*0020*/ 	.word	0x00000000


	//----- nvinfo : EIATTR_MIN_STACK_SIZE
	.align		4
.L_5:
        /*0024*/ 	.byte	0x04, 0x12
        /*0026*/ 	.short	(.L_7 - .L_6)
	.align		4
.L_6:
        /*0028*/ 	.word	index@(_Z10cudaKernelP5CoefsP3MapS2_S2_S2_S2_S2_ii)
        /*002c*/ 	.word	0x00000000
.L_7:


//--------------------- .nv.compat                --------------------------
	.section	.nv.compat,"",@"SHT_CUDA_COMPAT_INFO"
	.align	4
        /*0000*/ 	.byte	0x02, 0x09, 0x00, 0x00, 0x02, 0x02, 0x01, 0x00, 0x02, 0x05, 0x05, 0x00, 0x03, 0x07, 0x01, 0x01
        /*0010*/ 	.byte	0x02, 0x03, 0x00, 0x00, 0x02, 0x06, 0x01, 0x00, 0x04, 0x0b, 0x08, 0x00, 0x01, 0x00, 0x00, 0x00
        /*0020*/ 	.byte	0x00, 0x00, 0x00, 0x00


//--------------------- .nv.info._Z10cudaKernelP5CoefsP3MapS2_S2_S2_S2_S2_ii --------------------------
	.section	.nv.info._Z10cudaKernelP5CoefsP3MapS2_S2_S2_S2_S2_ii,"",@"SHT_CUDA_INFO"
	.sectionflags	@""
	.align	4


	//----- nvinfo : EIATTR_CUDA_API_VERSION
	.align		4
        /*0000*/ 	.byte	0x04, 0x37
        /*0002*/ 	.short	(.L_9 - .L_8)
.L_8:
        /*0004*/ 	.word	0x00000082


	//----- nvinfo : EIATTR_KPARAM_INFO
	.align		4
.L_9:
        /*0008*/ 	.byte	0x04, 0x17
        /*000a*/ 	.short	(.L_11 - .L_10)
.L_10:
        /*000c*/ 	.word	0x00000000
        /*0010*/ 	.short	0x0008
        /*0012*/ 	.short	0x003c
        /*0014*/ 	.byte	0x00, 0xf0, 0x11, 0x00


	//----- nvinfo : EIATTR_KPARAM_INFO
	.align		4
.L_11:
        /*0018*/ 	.byte	0x04, 0x17
        /*001a*/ 	.short	(.L_13 - .L_12)
.L_12:
        /*001c*/ 	.word	0x00000000
        /*0020*/ 	.short	0x0007
        /*0022*/ 	.short	0x0038
        /*0024*/ 	.byte	0x00, 0xf0, 0x11, 0x00


	//----- nvinfo : EIATTR_KPARAM_INFO
	.align		4
.L_13:
        /*0028*/ 	.byte	0x04, 0x17
        /*002a*/ 	.short	(.L_15 - .L_14)
.L_14:
        /*002c*/ 	.word	0x00000000
        /*0030*/ 	.short	0x0006
        /*0032*/ 	.short	0x0030
        /*0034*/ 	.byte	0x00, 0xf5, 0x21, 0x00


	//----- nvinfo : EIATTR_KPARAM_INFO
	.align		4
.L_15:
        /*0038*/ 	.byte	0x04, 0x17
        /*003a*/ 	.short	(.L_17 - .L_16)
.L_16:
        /*003c*/ 	.word	0x00000000
        /*0040*/ 	.short	0x0005
        /*0042*/ 	.short	0x0028
        /*0044*/ 	.byte	0x00, 0xf5, 0x21, 0x00


	//----- nvinfo : EIATTR_KPARAM_INFO
	.align		4
.L_17:
        /*0048*/ 	.byte	0x04, 0x17
        /*004a*/ 	.short	(.L_19 - .L_18)
.L_18:
        /*004c*/ 	.word	0x00000000
        /*0050*/ 	.short	0x0004
        /*0052*/ 	.short	0x0020
        /*0054*/ 	.byte	0x00, 0xf5, 0x21, 0x00


	//----- nvinfo : EIATTR_KPARAM_INFO
	.align		4
.L_19:
        /*0058*/ 	.byte	0x04, 0x17
        /*005a*/ 	.short	(.L_21 - .L_20)
.L_20:
        /*005c*/ 	.word	0x00000000
        /*0060*/ 	.short	0x0003
        /*0062*/ 	.short	0x0018
        /*0064*/ 	.byte	0x00, 0xf5, 0x21, 0x00


	//----- nvinfo : EIATTR_KPARAM_INFO
	.align		4
.L_21:
        /*0068*/ 	.byte	0x04, 0x17
        /*006a*/ 	.short	(.L_23 - .L_22)
.L_22:
        /*006c*/ 	.word	0x00000000
        /*0070*/ 	.short	0x0002
        /*0072*/ 	.short	0x0010
        /*0074*/ 	.byte	0x00, 0xf5, 0x21, 0x00


	//----- nvinfo : EIATTR_KPARAM_INFO
	.align		4
.L_23:
        /*0078*/ 	.byte	0x04, 0x17
        /*007a*/ 	.short	(.L_25 - .L_24)
.L_24:
        /*007c*/ 	.word	0x00000000
        /*0080*/ 	.short	0x0001
        /*0082*/ 	.short	0x0008
        /*0084*/ 	.byte	0x00, 0xf5, 0x21, 0x00


	//----- nvinfo : EIATTR_KPARAM_INFO
	.align		4
.L_25:
        /*0088*/ 	.byte	0x04, 0x17
        /*008a*/ 	.short	(.L_27 - .L_26)
.L_26:
        /*008c*/ 	.word	0x00000000
        /*0090*/ 	.short	0x0000
        /*0092*/ 	.short	0x0000
        /*0094*/ 	.byte	0x00, 0xf5, 0x21, 0x00


	//----- nvinfo : EIATTR_SPARSE_MMA_MASK
	.align		4
.L_27:
        /*0098*/ 	.byte	0x03, 0x50
        /*009a*/ 	.short	0x0000


	//----- nvinfo : EIATTR_MAXREG_COUNT
	.align		4
        /*009c*/ 	.byte	0x03, 0x1b
        /*009e*/ 	.short	0x00ff


	//----- nvinfo : EIATTR_EXTERNS
	.align		4
        /*00a0*/ 	.byte	0x04, 0x0f
        /*00a2*/ 	.short	(.L_29 - .L_28)


	//   ....[0]....
	.align		4
.L_28:
        /*00a4*/ 	.word	index@(malloc)


	//   ....[1]....
	.align		4
        /*00a8*/ 	.word	index@(free)


	//----- nvinfo : EIATTR_MERCURY_ISA_VERSION
	.align		4
.L_29:
        /*00ac*/ 	.byte	0x03, 0x5f
        /*00ae*/ 	.short	0x0101


	//----- nvinfo : EIATTR_VRC_CTA_INIT_COUNT
	.align		4
        /*00b0*/ 	.byte	0x02, 0x4a
	.zero		1
	.zero		1


	//----- nvinfo : EIATTR_SYSCALL_OFFSETS
	.align		4
        /*00b4*/ 	.byte	0x04, 0x46
        /*00b6*/ 	.short	(.L_31 - .L_30)


	//   ....[0]....
.L_30:
        /*00b8*/ 	.word	0x00000190


	//   ....[1]....
        /*00bc*/ 	.word	0x00002270


	//   ....[2]....
        /*00c0*/ 	.word	0x00002310


	//   ....[3]....
        /*00c4*/ 	.word	0x000043f0


	//   ....[4]....
        /*00c8*/ 	.word	0x00004490


	//   ....[5]....
        /*00cc*/ 	.word	0x00006580


	//   ....[6]....
        /*00d0*/ 	.word	0x00006620


	//   ....[7]....
        /*00d4*/ 	.word	0x00008710


	//   ....[8]....
        /*00d8*/ 	.word	0x000087b0


	//   ....[9]....
        /*00dc*/ 	.word	0x0000a8a0


	//   ....[10]....
        /*00e0*/ 	.word	0x0000a940


	//   ....[11]....
        /*00e4*/ 	.word	0x0000ca30


	//----- nvinfo : EIATTR_EXIT_INSTR_OFFSETS
	.align		4
.L_31:
        /*00e8*/ 	.byte	0x04, 0x1c
        /*00ea*/ 	.short	(.L_33 - .L_32)


	//   ....[0]....
.L_32:
        /*00ec*/ 	.word	0x00000070


	//   ....[1]....
        /*00f0*/ 	.word	0x0000cb00


	//----- nvinfo : EIATTR_CRS_STACK_SIZE
	.align		4
.L_33:
        /*00f4*/ 	.byte	0x04, 0x1e
        /*00f6*/ 	.short	(.L_35 - .L_34)
.L_34:
        /*00f8*/ 	.word	0x00000000


	//----- nvinfo : EIATTR_CBANK_PARAM_SIZE
	.align		4
.L_35:
        /*00fc*/ 	.byte	0x03, 0x19
        /*00fe*/ 	.short	0x0040


	//----- nvinfo : EIATTR_PARAM_CBANK
	.align		4
        /*0100*/ 	.byte	0x04, 0x0a
        /*0102*/ 	.short	(.L_37 - .L_36)
	.align		4
.L_36:
        /*0104*/ 	.word	index@(.nv.constant0._Z10cudaKernelP5CoefsP3MapS2_S2_S2_S2_S2_ii)
        /*0108*/ 	.short	0x0380
        /*010a*/ 	.short	0x0040


	//----- nvinfo : EIATTR_SW_WAR
	.align		4
.L_37:
        /*010c*/ 	.byte	0x04, 0x36
        /*010e*/ 	.short	(.L_39 - .L_38)
.L_38:
        /*0110*/ 	.word	0x00000008
.L_39:


//--------------------- .nv.callgraph             --------------------------
	.section	.nv.callgraph,"",@"SHT_CUDA_CALLGRAPH"
	.align	4
	.sectionentsize	8
	.align		4
        /*0000*/ 	.word	0x00000000
	.align		4
        /*0004*/ 	.word	0xffffffff
	.align		4
        /*0008*/ 	.word	index@(_Z10cudaKernelP5CoefsP3MapS2_S2_S2_S2_S2_ii)
	.align		4
        /*000c*/ 	.word	index@(free)
	.align		4
        /*0010*/ 	.word	index@(_Z10cudaKernelP5CoefsP3MapS2_S2_S2_S2_S2_ii)
	.align		4
        /*0014*/ 	.word	index@(malloc)
	.align		4
        /*0018*/ 	.word	0x00000000
	.align		4
        /*001c*/ 	.word	0xfffffffe
	.align		4
        /*0020*/ 	.word	0x00000000
	.align		4
        /*0024*/ 	.word	0xfffffffd
	.align		4
        /*0028*/ 	.word	0x00000000
	.align		4
        /*002c*/ 	.word	0xfffffffc


//--------------------- .nv.constant4             --------------------------
	.section	.nv.constant4,"a",@progbits
	.align	8
	.align		8
.nv.constant4:
        /*0000*/ 	.dword	malloc
	.align		8
        /*0008*/ 	.dword	free


//--------------------- .text._Z10cudaKernelP5CoefsP3MapS2_S2_S2_S2_S2_ii --------------------------
	.section	.text._Z10cudaKernelP5CoefsP3MapS2_S2_S2_S2_S2_ii,"ax",@progbits
	.align	128
        .global         _Z10cudaKernelP5CoefsP3MapS2_S2_S2_S2_S2_ii
        .type           _Z10cudaKernelP5CoefsP3MapS2_S2_S2_S2_S2_ii,@function
        .size           _Z10cudaKernelP5CoefsP3MapS2_S2_S2_S2_S2_ii,(.L_x_215 - _Z10cudaKernelP5CoefsP3MapS2_S2_S2_S2_S2_ii)
        .other          _Z10cudaKernelP5CoefsP3MapS2_S2_S2_S2_S2_ii,@"STO_CUDA_ENTRY STV_DEFAULT"
_Z10cudaKernelP5CoefsP3MapS2_S2_S2_S2_S2_ii:
.text._Z10cudaKernelP5CoefsP3MapS2_S2_S2_S2_S2_ii:
[----:B------:R-:W0:Y:S01]  /*0000*/  LDC R1, c[0x0][0x37c] ;  /* 0x0000df00ff017b82 */ /* 0x000e220000000800 */
[----:B------:R-:W1:Y:S07]  /*0010*/  S2R R0, SR_TID.X ;  /* 0x0000000000007919 */ /* 0x000e6e0000002100 */
[----:B------:R-:W1:Y:S01]  /*0020*/  S2UR UR4, SR_CTAID.X ;  /* 0x00000000000479c3 */ /* 0x000e620000002500 */
[----:B------:R-:W2:Y:S07]  /*0030*/  LDCU UR5, c[0x0][0x3b8] ;  /* 0x00007700ff0577ac */ /* 0x000eae0008000800 */
[----:B------:R-:W1:Y:S02]  /*0040*/  LDC R18, c[0x0][0x360] ;  /* 0x0000d800ff127b82 */ /* 0x000e640000000800 */
[----:B-1----:R-:W-:-:S05]  /*0050*/  IMAD R18, R18, UR4, R0 ;  /* 0x0000000412127c24 */ /* 0x002fca000f8e0200 */
[----:B--2---:R-:W-:-:S13]  /*0060*/  ISETP.GE.AND P0, PT, R18, UR5, PT ;  /* 0x0000000512007c0c */ /* 0x004fda000bf06270 */
[----:B0-----:R-:W-:Y:S05]  /*0070*/  @P0 EXIT ;  /* 0x000000000000094d */ /* 0x001fea0003800000 */
[----:B------:R-:W0:Y:S02]  /*0080*/  LDCU.64 UR36, c[0x0][0x358] ;  /* 0x00006b00ff2477ac */ /* 0x000e240008000a00 */
.L_x_212:
[----:B------:R-:W1:Y:S02]  /*0090*/  LDCU UR4, c[0x0][0x3bc] ;  /* 0x00007780ff0477ac */ /* 0x000e640008000800 */
[----:B-1----:R-:W-:-:S09]  /*00a0*/  UISETP.GE.AND UP0, UPT, UR4, 0x2, UPT ;  /* 0x000000020400788c */ /* 0x002fd2000bf06270 */
[----:B------:R-:W-:Y:S05]  /*00b0*/  BRA.U !UP0, `(.L_x_0) ;  /* 0x000000c908787547 */ /* 0x000fea000b800000 */
[----:B------:R-:W1:Y:S01]  /*00c0*/  LDC.64 R16, c[0x0][0x380] ;  /* 0x0000e000ff107b82 */ /* 0x000e620000000a00 */
[----:B------:R-:W-:Y:S01]  /*00d0*/  BSSY.RECONVERGENT B6, `(.L_x_0) ;  /* 0x0000c9c000067945 */ /* 0x000fe20003800200 */
[----:B------:R-:W-:Y:S02]  /*00e0*/  IMAD.MOV.U32 R19, RZ, RZ, RZ ;  /* 0x000000ffff137224 */ /* 0x000fe400078e00ff */
[----:B-1----:R-:W-:-:S07]  /*00f0*/  IMAD.WIDE.U32 R16, R18, 0x38, R16 ;  /* 0x0000003812107825 */ /* 0x002fce00078e0010 */
.L_x_211:
[----:B------:R-:W1:Y:S01]  /*0100*/  LDC.64 R2, c[0x0][0x388] ;  /* 0x0000e200ff027b82 */ /* 0x000e620000000a00 */
[----:B0-----:R0:W5:Y:S04]  /*0110*/  LDG.E.64 R22, desc[UR36][R16.64+0x8] ;  /* 0x0000082410167981 */ /* 0x001168000c1e1b00 */
[----:B-1----:R-:W2:Y:S01]  /*0120*/  LDG.E R2, desc[UR36][R2.64] ;  /* 0x0000002402027981 */ /* 0x002ea2000c1e1900 */
[----:B------:R-:W-:-:S04]  /*0130*/  MOV R0, 0x0 ;  /* 0x0000000000007802 */ /* 0x000fc80000000f00 */
[----:B------:R0:W1:Y:S01]  /*0140*/  LDC.64 R6, c[0x4][R0] ;  /* 0x0100000000067b82 */ /* 0x0000620000000a00 */
[----:B--2---:R-:W-:-:S04]  /*0150*/  IMAD.WIDE R2, R2, 0x8, RZ ;  /* 0x0000000802027825 */ /* 0x004fc800078e02ff */
[----:B------:R-:W-:Y:S02]  /*0160*/  IMAD.MOV.U32 R4, RZ, RZ, R2 ;  /* 0x000000ffff047224 */ /* 0x000fe400078e0002 */
[----:B01----:R-:W-:-:S07]  /*0170*/  IMAD.MOV.U32 R5, RZ, RZ, R3 ;  /* 0x000000ffff057224 */ /* 0x003fce00078e0003 */
[----:B------:R-:W-:-:S07]  /*0180*/  LEPC R20, `(.L_x_1) ;  /* 0x000000001014794e */ /* 0x000fce0000000000 */
[----:B-----5:R-:W-:Y:S05]  /*0190*/  CALL.ABS.NOINC R6 ;  /* 0x0000000006007343 */ /* 0x020fea0003c00000 */
.L_x_1:
[----:B------:R-:W0:Y:S02]  /*01a0*/  LDC.64 R6, c[0x0][0x388] ;  /* 0x0000e200ff067b82 */ /* 0x000e240000000a00 */
[----:B0-----:R-:W2:Y:S01]  /*01b0*/  LDG.E R0, desc[UR36][R6.64] ;  /* 0x0000002406007981 */ /* 0x001ea2000c1e1900 */
[----:B------:R-:W-:Y:S01]  /*01c0*/  IMAD.MOV.U32 R10, RZ, RZ, RZ ;  /* 0x000000ffff0a7224 */ /* 0x000fe200078e00ff */
[----:B--2---:R-:W-:Y:S02]  /*01d0*/  ISETP.NE.U32.AND P0, PT, R0, RZ, PT ;  /* 0x000000ff0000720c */ /* 0x004fe40003f05070 */
[----:B------:R-:W-:-:S04]  /*01e0*/  SHF.R.S32.HI R2, RZ, 0x1f, R0 ;  /* 0x0000001fff027819 */ /* 0x000fc80000011400 */
[----:B------:R-:W-:-:S13]  /*01f0*/  ISETP.NE.AND.EX P0, PT, R2, RZ, PT, P0 ;  /* 0x000000ff0200720c */ /* 0x000fda0003f05300 */
[----:B------:R-:W-:Y:S05]  /*0200*/  @!P0 BRA `(.L_x_2) ;  /* 0x0000000000d08947 */ /* 0x000fea0003800000 */
[C---:B------:R-:W-:Y:S01]  /*0210*/  IMAD.SHL.U32 R12, R0.reuse, 0x8, RZ ;  /* 0x00000008000c7824 */ /* 0x040fe200078e00ff */
[----:B------:R-:W-:Y:S02]  /*0220*/  SHF.L.U64.HI R13, R0, 0x3, R2 ;  /* 0x00000003000d7819 */ /* 0x000fe40000010202 */
[----:B------:R-:W-:Y:S02]  /*0230*/  CS2R R10, SRZ ;  /* 0x00000000000a7805 */ /* 0x000fe4000001ff00 */
[----:B------:R-:W-:-:S04]  /*0240*/  ISETP.GT.U32.AND P0, PT, R12, RZ, PT ;  /* 0x000000ff0c00720c */ /* 0x000fc80003f04070 */
[----:B------:R-:W-:-:S13]  /*0250*/  ISETP.GT.U32.AND.EX P0, PT, R13, RZ, PT, P0 ;  /* 0x000000ff0d00720c */ /* 0x000fda0003f04100 */
[----:B------:R-:W-:Y:S01]  /*0260*/  @!P0 IADD3 R2, P1, PT, R10, R4, RZ ;  /* 0x000000040a028210 */ /* 0x000fe20007f3e0ff */
[----:B------:R-:W-:-:S04]  /*0270*/  @!P0 IMAD.MOV.U32 R10, RZ, RZ, 0x1 ;  /* 0x00000001ff0a8424 */ /* 0x000fc800078e00ff */
[----:B------:R-:W-:Y:S01]  /*0280*/  @!P0 IMAD.X R3, R11, 0x1, R5, P1 ;  /* 0x000000010b038824 */ /* 0x000fe200008e0605 */
[----:B------:R-:W-:Y:S01]  /*0290*/  IADD3 R0, P3, PT, -R10, R12, RZ ;  /* 0x0000000c0a007210 */ /* 0x000fe20007f7e1ff */
[----:B------:R-:W-:Y:S01]  /*02a0*/  @!P0 IMAD.MOV.U32 R11, RZ, RZ, RZ ;  /* 0x000000ffff0b8224 */ /* 0x000fe200078e00ff */
[----:B------:R-:W-:Y:S02]  /*02b0*/  ISETP.GT.U32.AND P1, PT, R12, R10, PT ;  /* 0x0000000a0c00720c */ /* 0x000fe40003f24070 */
[----:B------:R-:W-:Y:S01]  /*02c0*/  ISETP.LE.U32.AND P2, PT, R0, 0x3, PT ;  /* 0x000000030000780c */ /* 0x000fe20003f43070 */
[C---:B------:R-:W-:Y:S01]  /*02d0*/  IMAD.X R0, R13.reuse, 0x1, ~R11, P3 ;  /* 0x000000010d007824 */ /* 0x040fe200018e0e0b */
[----:B------:R0:W-:Y:S01]  /*02e0*/  @!P0 ST.E.U8 desc[UR36][R2.64], RZ ;  /* 0x000000ff02008985 */ /* 0x0001e2000c101124 */
[----:B------:R-:W-:-:S04]  /*02f0*/  ISETP.GT.U32.AND.EX P1, PT, R13, R11, PT, P1 ;  /* 0x0000000b0d00720c */ /* 0x000fc80003f24110 */
[----:B------:R-:W-:-:S13]  /*0300*/  ISETP.LE.U32.OR.EX P1, PT, R0, RZ, !P1, P2 ;  /* 0x000000ff0000720c */ /* 0x000fda0004f23520 */
[----:B0-----:R-:W-:Y:S05]  /*0310*/  @P1 BRA `(.L_x_3) ;  /* 0x0000000000401947 */ /* 0x001fea0003800000 */
[----:B------:R-:W-:Y:S01]  /*0320*/  IADD3 R0, P1, PT, R12, -0x3, RZ ;  /* 0xfffffffd0c007810 */ /* 0x000fe20007f3e0ff */
[----:B------:R-:W-:Y:S01]  /*0330*/  BSSY.RECONVERGENT B0, `(.L_x_3) ;  /* 0x000000e000007945 */ /* 0x000fe20003800200 */
[----:B------:R-:W-:Y:S02]  /*0340*/  PLOP3.LUT P0, PT, PT, PT, PT, 0x8, 0x80 ;  /* 0x000000000080781c */ /* 0x000fe40003f0e170 */
[----:B------:R-:W-:-:S11]  /*0350*/  IADD3.X R8, PT, PT, R13, -0x1, RZ, P1, !PT ;  /* 0xffffffff0d087810 */ /* 0x000fd60000ffe4ff */
.L_x_4:
[C---:B0-----:R-:W-:Y:S02]  /*0360*/  IADD3 R2, P1, PT, R10.reuse, R4, RZ ;  /* 0x000000040a027210 */ /* 0x041fe40007f3e0ff */
[----:B------:R-:W-:-:S03]  /*0370*/  IADD3 R10, P2, PT, R10, 0x4, RZ ;  /* 0x000000040a0a7810 */ /* 0x000fc60007f5e0ff */
[----:B------:R-:W-:Y:S01]  /*0380*/  IMAD.X R3, R11, 0x1, R5, P1 ;  /* 0x000000010b037824 */ /* 0x000fe200008e0605 */
[----:B------:R-:W-:Y:S01]  /*0390*/  ISETP.GE.U32.AND P1, PT, R10, R0, PT ;  /* 0x000000000a00720c */ /* 0x000fe20003f26070 */
[----:B------:R-:W-:-:S03]  /*03a0*/  IMAD.X R11, RZ, RZ, R11, P2 ;  /* 0x000000ffff0b7224 */ /* 0x000fc600010e060b */
[----:B------:R0:W-:Y:S02]  /*03b0*/  ST.E.U8 desc[UR36][R2.64], RZ ;  /* 0x000000ff02007985 */ /* 0x0001e4000c101124 */
[----:B------:R-:W-:Y:S02]  /*03c0*/  ISETP.GE.U32.AND.EX P1, PT, R11, R8, PT, P1 ;  /* 0x000000080b00720c */ /* 0x000fe40003f26110 */
[----:B------:R0:W-:Y:S04]  /*03d0*/  ST.E.U8 desc[UR36][R2.64+0x1], RZ ;  /* 0x000001ff02007985 */ /* 0x0001e8000c101124 */
[----:B------:R0:W-:Y:S04]  /*03e0*/  ST.E.U8 desc[UR36][R2.64+0x2], RZ ;  /* 0x000002ff02007985 */ /* 0x0001e8000c101124 */
[----:B------:R0:W-:Y:S03]  /*03f0*/  ST.E.U8 desc[UR36][R2.64+0x3], RZ ;  /* 0x000003ff02007985 */ /* 0x0001e6000c101124 */
[----:B------:R-:W-:Y:S05]  /*0400*/  @!P1 BRA `(.L_x_4) ;  /* 0xfffffffc00d49947 */ /* 0x000fea000383ffff */
[----:B------:R-:W-:Y:S05]  /*0410*/  BSYNC.RECONVERGENT B0 ;  /* 0x0000000000007941 */ /* 0x000fea0003800200 */
.L_x_3:
[----:B------:R-:W-:Y:S02]  /*0420*/  IADD3 R0, P3, PT, -R10, R12, RZ ;  /* 0x0000000c0a007210 */ /* 0x000fe40007f7e1ff */
[----:B------:R-:W-:Y:S02]  /*0430*/  ISETP.GT.U32.AND P2, PT, R12, R10, PT ;  /* 0x0000000a0c00720c */ /* 0x000fe40003f44070 */
[----:B------:R-:W-:Y:S01]  /*0440*/  ISETP.LE.U32.AND P1, PT, R0, 0x1, PT ;  /* 0x000000010000780c */ /* 0x000fe20003f23070 */
[C---:B------:R-:W-:Y:S01]  /*0450*/  IMAD.X R0, R13.reuse, 0x1, ~R11, P3 ;  /* 0x000000010d007824 */ /* 0x040fe200018e0e0b */
[----:B------:R-:W-:-:S04]  /*0460*/  ISETP.GT.U32.AND.EX P2, PT, R13, R11, PT, P2 ;  /* 0x0000000b0d00720c */ /* 0x000fc80003f44120 */
[----:B------:R-:W-:-:S13]  /*0470*/  ISETP.LE.U32.OR.EX P1, PT, R0, RZ, !P2, P1 ;  /* 0x000000ff0000720c */ /* 0x000fda0005723510 */
[C---:B------:R-:W-:Y:S02]  /*0480*/  @!P1 IADD3 R8, P2, PT, R10.reuse, R4, RZ ;  /* 0x000000040a089210 */ /* 0x040fe40007f5e0ff */
[----:B------:R-:W-:Y:S02]  /*0490*/  @!P1 IADD3 R10, P3, PT, R10, 0x2, RZ ;  /* 0x000000020a0a9810 */ /* 0x000fe40007f7e0ff */
[----:B------:R-:W-:Y:S01]  /*04a0*/  @!P1 PLOP3.LUT P0, PT, PT, PT, PT, 0x8, 0x80 ;  /* 0x000000000080981c */ /* 0x000fe20003f0e170 */
[----:B------:R-:W-:Y:S01]  /*04b0*/  @!P1 IMAD.X R9, R11, 0x1, R5, P2 ;  /* 0x000000010b099824 */ /* 0x000fe200010e0605 */
[----:B------:R-:W-:Y:S01]  /*04c0*/  ISETP.LT.U32.AND P2, PT, R10, R12, PT ;  /* 0x0000000c0a00720c */ /* 0x000fe20003f41070 */
[----:B------:R-:W-:-:S03]  /*04d0*/  @!P1 IMAD.X R11, RZ, RZ, R11, P3 ;  /* 0x000000ffff0b9224 */ /* 0x000fc600018e060b */
[----:B------:R1:W-:Y:S02]  /*04e0*/  @!P1 ST.E.U8 desc[UR36][R8.64], RZ ;  /* 0x000000ff08009985 */ /* 0x0003e4000c101124 */
[----:B------:R-:W-:Y:S02]  /*04f0*/  ISETP.LT.U32.OR.EX P0, PT, R11, R13, P0, P2 ;  /* 0x0000000d0b00720c */ /* 0x000fe40000701520 */
[----:B------:R1:W-:Y:S11]  /*0500*/  @!P1 ST.E.U8 desc[UR36][R8.64+0x1], RZ ;  /* 0x000001ff08009985 */ /* 0x0003f6000c101124 */
[----:B0-----:R-:W-:-:S05]  /*0510*/  @P0 IADD3 R2, P2, PT, R10, R4, RZ ;  /* 0x000000040a020210 */ /* 0x001fca0007f5e0ff */
[----:B------:R-:W-:-:S05]  /*0520*/  @P0 IMAD.X R3, R11, 0x1, R5, P2 ;  /* 0x000000010b030824 */ /* 0x000fca00010e0605 */
[----:B------:R1:W-:Y:S04]  /*0530*/  @P0 ST.E.U8 desc[UR36][R2.64], RZ ;  /* 0x000000ff02000985 */ /* 0x0003e8000c101124 */
[----:B------:R1:W5:Y:S02]  /*0540*/  LDG.E R10, desc[UR36][R6.64] ;  /* 0x00000024060a7981 */ /* 0x000364000c1e1900 */
.L_x_2:
[----:B-----5:R-:W-:-:S13]  /*0550*/  ISETP.GE.AND P0, PT, R10, 0x1, PT ;  /* 0x000000010a00780c */ /* 0x020fda0003f06270 */
[----:B------:R-:W-:Y:S05]  /*0560*/  @!P0 BRA `(.L_x_5) ;  /* 0x00000018009c8947 */ /* 0x000fea0003800000 */
[----:B------:R-:W-:Y:S01]  /*0570*/  BSSY.RECONVERGENT B0, `(.L_x_6) ;  /* 0x00001a5000007945 */ /* 0x000fe20003800200 */
[----:B------:R-:W-:-:S07]  /*0580*/  IMAD.MOV.U32 R34, RZ, RZ, RZ ;  /* 0x000000ffff227224 */ /* 0x000fce00078e00ff */
.L_x_25:
[----:B-1----:R-:W0:Y:S01]  /*0590*/  LDC.64 R2, c[0x0][0x388] ;  /* 0x0000e200ff027b82 */ /* 0x002e220000000a00 */
[----:B------:R-:W2:Y:S04]  /*05a0*/  LDG.E.64 R6, desc[UR36][R16.64+0x8] ;  /* 0x0000082410067981 */ /* 0x000ea8000c1e1b00 */
[----:B0-----:R-:W3:Y:S04]  /*05b0*/  LDG.E.64 R8, desc[UR36][R2.64+0x10] ;  /* 0x0000102402087981 */ /* 0x001ee8000c1e1b00 */
[----:B------:R-:W4:Y:S01]  /*05c0*/  LDG.E.64 R2, desc[UR36][R2.64+0x8] ;  /* 0x0000082402027981 */ /* 0x000f22000c1e1b00 */
[----:B---3--:R-:W-:-:S05]  /*05d0*/  IMAD.WIDE.U32 R8, R34, 0x4, R8 ;  /* 0x0000000422087825 */ /* 0x008fca00078e0008 */
[----:B------:R-:W3:Y:S01]  /*05e0*/  LD.E R40, desc[UR36][R8.64] ;  /* 0x0000002408287980 */ /* 0x000ee2000c101900 */
[----:B--2---:R-:W-:-:S05]  /*05f0*/  IMAD.WIDE.U32 R6, R19, 0x8, R6 ;  /* 0x0000000813067825 */ /* 0x004fca00078e0006 */
[----:B------:R-:W2:Y:S01]  /*0600*/  LD.E.64 R32, desc[UR36][R6.64] ;  /* 0x0000002406207980 */ /* 0x000ea2000c101b00 */
[----:B----4-:R-:W-:-:S05]  /*0610*/  IMAD.WIDE.U32 R2, R34, 0x8, R2 ;  /* 0x0000000822027825 */ /* 0x010fca00078e0002 */
[----:B------:R2:W5:Y:S01]  /*0620*/  LD.E.64 R36, desc[UR36][R2.64] ;  /* 0x0000002402247980 */ /* 0x000562000c101b00 */
[----:B------:R-:W-:Y:S01]  /*0630*/  BSSY.RECONVERGENT B1, `(.L_x_7) ;  /* 0x0000011000017945 */ /* 0x000fe20003800200 */
[----:B---3--:R-:W0:Y:S02]  /*0640*/  I2F.F64 R30, R40 ;  /* 0x00000028001e7312 */ /* 0x008e240000201c00 */
[----:B0-----:R-:W-:-:S04]  /*0650*/  SHF.R.U32.HI R0, RZ, 0x14, R31 ;  /* 0x00000014ff007819 */ /* 0x001fc8000001161f */
[----:B------:R-:W-:-:S05]  /*0660*/  LOP3.LUT R0, R0, 0x7ff, RZ, 0xc0, !PT ;  /* 0x000007ff00007812 */ /* 0x000fca00078ec0ff */
[----:B------:R-:W-:Y:S01]  /*0670*/  VIADD R0, R0, 0xfffffc0c ;  /* 0xfffffc0c00007836 */ /* 0x000fe20000000000 */
[----:B--2---:R-:W-:-:S04]  /*0680*/  DADD R2, -RZ, |R32| ;  /* 0x00000000ff027229 */ /* 0x004fc80000000520 */
[CC--:B------:R-:W-:Y:S02]  /*0690*/  SHF.L.U32 R38, R30.reuse, R0.reuse, RZ ;  /* 0x000000001e267219 */ /* 0x0c0fe400000006ff */
[----:B------:R-:W-:Y:S02]  /*06a0*/  SHF.L.U64.HI R35, R30, R0, R31 ;  /* 0x000000001e237219 */ /* 0x000fe4000001021f */
[----:B------:R-:W-:-:S04]  /*06b0*/  ISETP.NE.U32.AND P2, PT, R38, RZ, PT ;  /* 0x000000ff2600720c */ /* 0x000fc80003f45070 */
[----:B------:R-:W-:Y:S01]  /*06c0*/  ISETP.NE.AND.EX P2, PT, R35, -0x80000000, PT, P2 ;  /* 0x800000002300780c */ /* 0x000fe20003f45320 */
[----:B------:R-:W-:Y:S01]  /*06d0*/  IMAD.MOV.U32 R6, RZ, RZ, R2 ;  /* 0x000000ffff067224 */ /* 0x000fe200078e0002 */
[----:B------:R-:W-:Y:S01]  /*06e0*/  MOV R0, 0x740 ;  /* 0x0000074000007802 */ /* 0x000fe20000000f00 */
[----:B------:R-:W-:Y:S01]  /*06f0*/  IMAD.MOV.U32 R10, RZ, RZ, R3 ;  /* 0x000000ffff0a7224 */ /* 0x000fe200078e0003 */
[----:B------:R-:W-:Y:S01]  /*0700*/  PLOP3.LUT P2, PT, P2, PT, PT, 0x8, 0x80 ;  /* 0x000000000080781c */ /* 0x000fe2000174e170 */
[----:B------:R-:W-:Y:S02]  /*0710*/  IMAD.MOV.U32 R3, RZ, RZ, R30 ;  /* 0x000000ffff037224 */ /* 0x000fe400078e001e */
[----:B------:R-:W-:-:S10]  /*0720*/  IMAD.MOV.U32 R2, RZ, RZ, R31 ;  /* 0x000000ffff027224 */ /* 0x000fd400078e001f */
[----:B-----5:R-:W-:Y:S05]  /*0730*/  CALL.REL.NOINC `($_Z10cudaKernelP5CoefsP3MapS2_S2_S2_S2_S2_ii$__internal_accurate_pow) ;  /* 0x000000c000f47944 */ /* 0x020fea0003c00000 */
[----:B------:R-:W-:Y:S05]  /*0740*/  BSYNC.RECONVERGENT B1 ;  /* 0x0000000000017941 */ /* 0x000fea0003800200 */
.L_x_7:
[----:B------:R-:W-:Y:S01]  /*0750*/  DSETP.NEU.AND P1, PT, R32, RZ, PT ;  /* 0x000000ff2000722a */ /* 0x000fe20003f2d000 */
[----:B------:R-:W-:Y:S01]  /*0760*/  IMAD.MOV.U32 R2, RZ, RZ, R6 ;  /* 0x000000ffff027224 */ /* 0x000fe200078e0006 */
[----:B------:R-:W-:Y:S01]  /*0770*/  BSSY.RECONVERGENT B1, `(.L_x_8) ;  /* 0x0000022000017945 */ /* 0x000fe20003800200 */
[----:B------:R-:W-:-:S03]  /*0780*/  IMAD.MOV.U32 R3, RZ, RZ, R7 ;  /* 0x000000ffff037224 */ /* 0x000fc600078e0007 */
[----:B------:R-:W-:-:S03]  /*0790*/  ISETP.GE.OR P4, PT, R31, RZ, P1 ;  /* 0x000000ff1f00720c */ /* 0x000fc60000f86670 */
[----:B------:R-:W-:Y:S02]  /*07a0*/  DADD R8, -RZ, -R2 ;  /* 0x00000000ff087229 */ /* 0x000fe40000000902 */
[----:B------:R-:W-:-:S03]  /*07b0*/  DADD R2, R32, R30 ;  /* 0x0000000020027229 */ /* 0x000fc6000000001e */
[----:B------:R-:W-:-:S04]  /*07c0*/  @!P1 ISETP.NE.U32.AND P0, PT, R38, RZ, PT ;  /* 0x000000ff2600920c */ /* 0x000fc80003f05070 */
[----:B------:R-:W-:Y:S02]  /*07d0*/  @!P1 ISETP.NE.AND.EX P0, PT, R35, -0x80000000, PT, P0 ;  /* 0x800000002300980c */ /* 0x000fe40003f05300 */
[----:B------:R-:W-:Y:S02]  /*07e0*/  FSEL R0, R8, R6, P2 ;  /* 0x0000000608007208 */ /* 0x000fe40001000000 */
[----:B------:R-:W-:Y:S02]  /*07f0*/  LOP3.LUT R2, R3, 0x7ff00000, RZ, 0xc0, !PT ;  /* 0x7ff0000003027812 */ /* 0x000fe400078ec0ff */
[----:B------:R-:W-:Y:S02]  /*0800*/  FSEL R8, R9, R7, P2 ;  /* 0x0000000709087208 */ /* 0x000fe40001000000 */
[----:B------:R-:W-:-:S05]  /*0810*/  ISETP.NE.AND P3, PT, R2, 0x7ff00000, PT ;  /* 0x7ff000000200780c */ /* 0x000fca0003f65270 */
[----:B------:R-:W-:Y:S01]  /*0820*/  @!P1 DSETP.NEU.AND P2, PT, |R30|, 0.5, !P0 ;  /* 0x3fe000001e00942a */ /* 0x000fe2000474d200 */
[----:B------:R-:W-:-:S04]  /*0830*/  ISETP.GE.AND P0, PT, R33, RZ, PT ;  /* 0x000000ff2100720c */ /* 0x000fc80003f06270 */
[----:B------:R-:W-:Y:S01]  /*0840*/  FSEL R6, R0, R6, !P0 ;  /* 0x0000000600067208 */ /* 0x000fe20004000000 */
[----:B------:R-:W-:Y:S01]  /*0850*/  @!P1 IMAD.MOV.U32 R6, RZ, RZ, RZ ;  /* 0x000000ffff069224 */ /* 0x000fe200078e00ff */
[----:B------:R-:W-:Y:S02]  /*0860*/  @!P1 SEL R3, R33, RZ, P2 ;  /* 0x000000ff21039207 */ /* 0x000fe40001000000 */
[----:B------:R-:W-:Y:S02]  /*0870*/  FSEL R7, R8, R7, !P0 ;  /* 0x0000000708077208 */ /* 0x000fe40004000000 */
[----:B------:R-:W-:-:S05]  /*0880*/  @!P4 LOP3.LUT R3, R3, 0x7ff00000, RZ, 0xfc, !PT ;  /* 0x7ff000000303c812 */ /* 0x000fca00078efcff */
[----:B------:R-:W-:Y:S01]  /*0890*/  @!P1 IMAD.MOV.U32 R7, RZ, RZ, R3 ;  /* 0x000000ffff079224 */ /* 0x000fe200078e0003 */
[----:B------:R-:W-:Y:S06]  /*08a0*/  @P3 BRA `(.L_x_9) ;  /* 0x0000000000383947 */ /* 0x000fec0003800000 */
[----:B------:R-:W-:-:S14]  /*08b0*/  DSETP.NAN.AND P1, PT, R32, R32, PT ;  /* 0x000000202000722a */ /* 0x000fdc0003f28000 */
[----:B------:R-:W-:Y:S01]  /*08c0*/  @P1 DADD R6, R32, R30 ;  /* 0x0000000020061229 */ /* 0x000fe2000000001e */
[----:B------:R-:W-:Y:S10]  /*08d0*/  @P1 BRA `(.L_x_9) ;  /* 0x00000000002c1947 */ /* 0x000ff40003800000 */
[----:B------:R-:W-:-:S14]  /*08e0*/  DSETP.NEU.AND P1, PT, |R32|, +INF , PT ;  /* 0x7ff000002000742a */ /* 0x000fdc0003f2d200 */
[----:B------:R-:W-:Y:S05]  /*08f0*/  @P1 BRA `(.L_x_9) ;  /* 0x0000000000241947 */ /* 0x000fea0003800000 */
[C---:B------:R-:W-:Y:S02]  /*0900*/  ISETP.GE.AND P1, PT, R31.reuse, RZ, PT ;  /* 0x000000ff1f00720c */ /* 0x040fe40003f26270 */
[----:B------:R-:W-:Y:S02]  /*0910*/  LOP3.LUT R30, R31, 0x7fffffff, RZ, 0xc0, !PT ;  /* 0x7fffffff1f1e7812 */ /* 0x000fe400078ec0ff */
[----:B------:R-:W-:Y:S02]  /*0920*/  SEL R6, RZ, 0x7ff00000, !P1 ;  /* 0x7ff00000ff067807 */ /* 0x000fe40004800000 */
[----:B------:R-:W-:-:S03]  /*0930*/  ISETP.NE.AND P1, PT, R30, 0x3fe00000, PT ;  /* 0x3fe000001e00780c */ /* 0x000fc60003f25270 */
[----:B------:R-:W-:-:S05]  /*0940*/  VIADD R0, R6, 0x80000000 ;  /* 0x8000000006007836 */ /* 0x000fca0000000000 */
[----:B------:R-:W-:-:S04]  /*0950*/  SEL R0, R0, R6, P1 ;  /* 0x0000000600007207 */ /* 0x000fc80000800000 */
[----:B------:R-:W-:-:S05]  /*0960*/  @!P0 SEL R6, R0, R6, P2 ;  /* 0x0000000600068207 */ /* 0x000fca0001000000 */
[----:B------:R-:W-:Y:S02]  /*0970*/  IMAD.MOV.U32 R7, RZ, RZ, R6 ;  /* 0x000000ffff077224 */ /* 0x000fe400078e0006 */
[----:B------:R-:W-:-:S07]  /*0980*/  IMAD.MOV.U32 R6, RZ, RZ, RZ ;  /* 0x000000ffff067224 */ /* 0x000fce00078e00ff */
.L_x_9:
[----:B------:R-:W-:Y:S05]  /*0990*/  BSYNC.RECONVERGENT B1 ;  /* 0x0000000000017941 */ /* 0x000fea0003800200 */
.L_x_8:
[----:B------:R-:W0:Y:S01]  /*09a0*/  LDC.64 R8, c[0x0][0x388] ;  /* 0x0000e200ff087b82 */ /* 0x000e220000000a00 */
[----:B------:R-:W2:Y:S04]  /*09b0*/  LDG.E.64 R2, desc[UR36][R16.64+0x10] ;  /* 0x0000102410027981 */ /* 0x000ea8000c1e1b00 */
[----:B0-----:R-:W3:Y:S02]  /*09c0*/  LDG.E.64 R8, desc[UR36][R8.64+0x18] ;  /* 0x0000182408087981 */ /* 0x001ee4000c1e1b00 */
[----:B---3--:R-:W-:-:S05]  /*09d0*/  IMAD.WIDE.U32 R8, R34, 0x4, R8 ;  /* 0x0000000422087825 */ /* 0x008fca00078e0008 */
[----:B------:R-:W3:Y:S01]  /*09e0*/  LD.E R35, desc[UR36][R8.64] ;  /* 0x0000002408237980 */ /* 0x000ee2000c101900 */
[----:B--2---:R-:W-:-:S05]  /*09f0*/  IMAD.WIDE.U32 R2, R19, 0x8, R2 ;  /* 0x0000000813027825 */ /* 0x004fca00078e0002 */
[----:B------:R0:W2:Y:S01]  /*0a00*/  LD.E.64 R30, desc[UR36][R2.64] ;  /* 0x00000024021e7980 */ /* 0x0000a2000c101b00 */
[----:B------:R-:W-:Y:S01]  /*0a10*/  ISETP.NE.AND P1, PT, R40, RZ, PT ;  /* 0x000000ff2800720c */ /* 0x000fe20003f25270 */
[----:B------:R-:W-:-:S03]  /*0a20*/  DSETP.NEU.AND P0, PT, R32, 1, PT ;  /* 0x3ff000002000742a */ /* 0x000fc60003f0d000 */
[----:B0-----:R-:W-:Y:S02]  /*0a30*/  FSEL R2, R6, RZ, P1 ;  /* 0x000000ff06027208 */ /* 0x001fe40000800000 */
[----:B------:R-:W-:Y:S02]  /*0a40*/  FSEL R3, R7, 1.875, P1 ;  /* 0x3ff0000007037808 */ /* 0x000fe40000800000 */
[----:B------:R-:W-:Y:S02]  /*0a50*/  FSEL R2, R2, RZ, P0 ;  /* 0x000000ff02027208 */ /* 0x000fe40000000000 */
[----:B------:R-:W-:Y:S01]  /*0a60*/  FSEL R3, R3, 1.875, P0 ;  /* 0x3ff0000003037808 */ /* 0x000fe20000000000 */
[----:B------:R-:W-:Y:S05]  /*0a70*/  BSSY.RECONVERGENT B1, `(.L_x_10) ;  /* 0x0000011000017945 */ /* 0x000fea0003800200 */
[----:B------:R-:W-:Y:S01]  /*0a80*/  DMUL R36, R36, R2 ;  /* 0x0000000224247228 */ /* 0x000fe20000000000 */
        /* <DEDUP_REMOVED lines=13> */
[----:B------:R-:W-:-:S12]  /*0b60*/  IMAD.MOV.U32 R2, RZ, RZ, R39 ;  /* 0x000000ffff027224 */ /* 0x000fd800078e0027 */
[----:B------:R-:W-:Y:S05]  /*0b70*/  CALL.REL.NOINC `($_Z10cudaKernelP5CoefsP3MapS2_S2_S2_S2_S2_ii$__internal_accurate_pow) ;  /* 0x000000bc00e47944 */ /* 0x000fea0003c00000 */
[----:B------:R-:W-:Y:S05]  /*0b80*/  BSYNC.RECONVERGENT B1 ;  /* 0x0000000000017941 */ /* 0x000fea0003800200 */
.L_x_10:
        /* <DEDUP_REMOVED lines=36> */
.L_x_12:
[----:B------:R-:W-:Y:S05]  /*0dd0*/  BSYNC.RECONVERGENT B1 ;  /* 0x0000000000017941 */ /* 0x000fea0003800200 */
.L_x_11:
        /* <DEDUP_REMOVED lines=31> */
.L_x_13:
        /* <DEDUP_REMOVED lines=36> */
.L_x_15:
[----:B------:R-:W-:Y:S05]  /*1210*/  BSYNC.RECONVERGENT B1 ;  /* 0x0000000000017941 */ /* 0x000fea0003800200 */
.L_x_14:
        /* <DEDUP_REMOVED lines=31> */
.L_x_16:
        /* <DEDUP_REMOVED lines=36> */
.L_x_18:
[----:B------:R-:W-:Y:S05]  /*1650*/  BSYNC.RECONVERGENT B1 ;  /* 0x0000000000017941 */ /* 0x000fea0003800200 */
.L_x_17:
        /* <DEDUP_REMOVED lines=31> */
.L_x_19:
        /* <DEDUP_REMOVED lines=36> */
.L_x_21:
[----:B------:R-:W-:Y:S05]  /*1a90*/  BSYNC.RECONVERGENT B1 ;  /* 0x0000000000017941 */ /* 0x000fea0003800200 */
.L_x_20:
        /* <DEDUP_REMOVED lines=31> */
.L_x_22:
        /* <DEDUP_REMOVED lines=36> */
.L_x_24:
[----:B------:R-:W-:Y:S05]  /*1ed0*/  BSYNC.RECONVERGENT B1 ;  /* 0x0000000000017941 */ /* 0x000fea0003800200 */
.L_x_23:
[----:B------:R-:W0:Y:S01]  /*1ee0*/  LDC.64 R8, c[0x0][0x388] ;  /* 0x0000e200ff087b82 */ /* 0x000e220000000a00 */
[----:B------:R-:W-:Y:S01]  /*1ef0*/  ISETP.NE.AND P1, PT, R35, RZ, PT ;  /* 0x000000ff2300720c */ /* 0x000fe20003f25270 */
[----:B------:R-:W-:-:S03]  /*1f00*/  DSETP.NEU.AND P0, PT, R30, 1, PT ;  /* 0x3ff000001e00742a */ /* 0x000fc60003f0d000 */
[----:B------:R-:W-:Y:S02]  /*1f10*/  FSEL R2, R6, RZ, P1 ;  /* 0x000000ff06027208 */ /* 0x000fe40000800000 */
[----:B------:R-:W-:Y:S02]  /*1f20*/  FSEL R6, R7, 1.875, P1 ;  /* 0x3ff0000007067808 */ /* 0x000fe40000800000 */
[----:B------:R-:W-:Y:S02]  /*1f30*/  FSEL R2, R2, RZ, P0 ;  /* 0x000000ff02027208 */ /* 0x000fe40000000000 */
[----:B------:R-:W-:-:S06]  /*1f40*/  FSEL R3, R6, 1.875, P0 ;  /* 0x3ff0000006037808 */ /* 0x000fcc0000000000 */
[----:B------:R-:W-:Y:S01]  /*1f50*/  DMUL R36, R36, R2 ;  /* 0x0000000224247228 */ /* 0x000fe20000000000 */
[----:B------:R-:W-:-:S06]  /*1f60*/  IMAD.WIDE.U32 R2, R34, 0x8, R4 ;  /* 0x0000000822027825 */ /* 0x000fcc00078e0004 */
[----:B------:R2:W-:Y:S04]  /*1f70*/  ST.E.64 desc[UR36][R2.64], R36 ;  /* 0x0000002402007985 */ /* 0x0005e8000c101b24 */
[----:B0-----:R-:W3:Y:S01]  /*1f80*/  LDG.E R8, desc[UR36][R8.64] ;  /* 0x0000002408087981 */ /* 0x001ee2000c1e1900 */
[----:B------:R-:W-:-:S05]  /*1f90*/  VIADD R34, R34, 0x1 ;  /* 0x0000000122227836 */ /* 0x000fca0000000000 */
[----:B---3--:R-:W-:-:S13]  /*1fa0*/  ISETP.GE.AND P0, PT, R34, R8, PT ;  /* 0x000000082200720c */ /* 0x008fda0003f06270 */
[----:B--2---:R-:W-:Y:S05]  /*1fb0*/  @!P0 BRA `(.L_x_25) ;  /* 0xffffffe400748947 */ /* 0x004fea000383ffff */
[----:B------:R-:W-:Y:S05]  /*1fc0*/  BSYNC.RECONVERGENT B0 ;  /* 0x0000000000007941 */ /* 0x000fea0003800200 */
.L_x_6:
[----:B------:R-:W-:-:S07]  /*1fd0*/  IMAD.MOV.U32 R10, RZ, RZ, R8 ;  /* 0x000000ffff0a7224 */ /* 0x000fce00078e0008 */
.L_x_5:
[----:B------:R-:W-:Y:S01]  /*1fe0*/  ISETP.GE.AND P0, PT, R10, 0x1, PT ;  /* 0x000000010a00780c */ /* 0x000fe20003f06270 */
[----:B------:R-:W-:Y:S01]  /*1ff0*/  BSSY.RECONVERGENT B0, `(.L_x_26) ;  /* 0x0000022000007945 */ /* 0x000fe20003800200 */
[----:B-1----:R-:W-:-:S11]  /*2000*/  CS2R R2, SRZ ;  /* 0x0000000000027805 */ /* 0x002fd6000001ff00 */
[----:B------:R-:W-:Y:S05]  /*2010*/  @!P0 BRA `(.L_x_27) ;  /* 0x00000000007c8947 */ /* 0x000fea0003800000 */
[----:B------:R-:W-:Y:S01]  /*2020*/  ISETP.NE.AND P0, PT, R10, 0x1, PT ;  /* 0x000000010a00780c */ /* 0x000fe20003f05270 */
[----:B------:R-:W-:-:S12]  /*2030*/  BSSY.RECONVERGENT B1, `(.L_x_28) ;  /* 0x000001a000017945 */ /* 0x000fd80003800200 */
[----:B------:R-:W-:Y:S05]  /*2040*/  @!P0 BRA `(.L_x_29) ;  /* 0x0000000000608947 */ /* 0x000fea0003800000 */
[----:B------:R-:W-:-:S07]  /*2050*/  IMAD.MOV.U32 R0, RZ, RZ, 0x2 ;  /* 0x00000002ff007424 */ /* 0x000fce00078e00ff */
.L_x_34:
[----:B------:R-:W-:Y:S01]  /*2060*/  BSSY.RECONVERGENT B2, `(.L_x_30) ;  /* 0x0000013000027945 */ /* 0x000fe20003800200 */
[----:B------:R-:W-:Y:S01]  /*2070*/  SHF.R.S32.HI R12, RZ, 0x1, R0 ;  /* 0x00000001ff0c7819 */ /* 0x000fe20000011400 */
[----:B0-----:R-:W-:-:S07]  /*2080*/  IMAD.MOV.U32 R11, RZ, RZ, RZ ;  /* 0x000000ffff0b7224 */ /* 0x001fce00078e00ff */
.L_x_33:
[----:B0-----:R-:W-:Y:S01]  /*2090*/  IMAD.IADD R2, R12, 0x1, R11 ;  /* 0x000000010c027824 */ /* 0x001fe200078e020b */
[----:B------:R-:W-:Y:S04]  /*20a0*/  BSSY.RECONVERGENT B3, `(.L_x_31) ;  /* 0x000000b000037945 */ /* 0x000fe80003800200 */
[----:B------:R-:W-:-:S13]  /*20b0*/  ISETP.GE.AND P0, PT, R2, R10, PT ;  /* 0x0000000a0200720c */ /* 0x000fda0003f06270 */
[----:B------:R-:W-:Y:S05]  /*20c0*/  @P0 BRA `(.L_x_32) ;  /* 0x0000000000200947 */ /* 0x000fea0003800000 */
[----:B------:R-:W-:Y:S02]  /*20d0*/  IMAD.MOV.U32 R6, RZ, RZ, R4 ;  /* 0x000000ffff067224 */ /* 0x000fe400078e0004 */
[----:B------:R-:W-:Y:S02]  /*20e0*/  IMAD.MOV.U32 R7, RZ, RZ, R5 ;  /* 0x000000ffff077224 */ /* 0x000fe400078e0005 */
[----:B------:R-:W-:-:S04]  /*20f0*/  IMAD.WIDE R2, R2, 0x8, R6 ;  /* 0x0000000802027825 */ /* 0x000fc800078e0206 */
[----:B------:R-:W-:Y:S02]  /*2100*/  IMAD.WIDE R6, R11, 0x8, R6 ;  /* 0x000000080b067825 */ /* 0x000fe400078e0206 */
[----:B------:R-:W2:Y:S04]  /*2110*/  LD.E.64 R2, desc[UR36][R2.64] ;  /* 0x0000002402027980 */ /* 0x000ea8000c101b00 */
[----:B------:R-:W2:Y:S02]  /*2120*/  LD.E.64 R8, desc[UR36][R6.64] ;  /* 0x0000002406087980 */ /* 0x000ea4000c101b00 */
[----:B--2---:R-:W-:-:S07]  /*2130*/  DADD R2, R2, R8 ;  /* 0x0000000002027229 */ /* 0x004fce0000000008 */
[----:B------:R0:W-:Y:S04]  /*2140*/  ST.E.64 desc[UR36][R6.64], R2 ;  /* 0x0000000206007985 */ /* 0x0001e8000c101b24 */
.L_x_32:
[----:B------:R-:W-:Y:S05]  /*2150*/  BSYNC.RECONVERGENT B3 ;  /* 0x0000000000037941 */ /* 0x000fea0003800200 */
.L_x_31:
[----:B------:R-:W-:-:S05]  /*2160*/  IMAD.IADD R11, R11, 0x1, R0 ;  /* 0x000000010b0b7824 */ /* 0x000fca00078e0200 */
[----:B------:R-:W-:-:S13]  /*2170*/  ISETP.GE.AND P0, PT, R11, R10, PT ;  /* 0x0000000a0b00720c */ /* 0x000fda0003f06270 */
[----:B------:R-:W-:Y:S05]  /*2180*/  @!P0 BRA `(.L_x_33) ;  /* 0xfffffffc00c08947 */ /* 0x000fea000383ffff */
[----:B------:R-:W-:Y:S05]  /*2190*/  BSYNC.RECONVERGENT B2 ;  /* 0x0000000000027941 */ /* 0x000fea0003800200 */
.L_x_30:
[C---:B------:R-:W-:Y:S01]  /*21a0*/  ISETP.GE.U32.AND P0, PT, R0.reuse, R10, PT ;  /* 0x0000000a0000720c */ /* 0x040fe20003f06070 */
[----:B------:R-:W-:-:S12]  /*21b0*/  IMAD.SHL.U32 R0, R0, 0x2, RZ ;  /* 0x0000000200007824 */ /* 0x000fd800078e00ff */
[----:B------:R-:W-:Y:S05]  /*21c0*/  @!P0 BRA `(.L_x_34) ;  /* 0xfffffffc00a48947 */ /* 0x000fea000383ffff */
.L_x_29:
[----:B------:R-:W-:Y:S05]  /*21d0*/  BSYNC.RECONVERGENT B1 ;  /* 0x0000000000017941 */ /* 0x000fea0003800200 */
.L_x_28:
[----:B0-----:R-:W-:Y:S02]  /*21e0*/  IMAD.MOV.U32 R2, RZ, RZ, R4 ;  /* 0x000000ffff027224 */ /* 0x001fe400078e0004 */
[----:B------:R-:W-:-:S06]  /*21f0*/  IMAD.MOV.U32 R3, RZ, RZ, R5 ;  /* 0x000000ffff037224 */ /* 0x000fcc00078e0005 */
[----:B------:R-:W5:Y:S02]  /*2200*/  LD.E.64 R2, desc[UR36][R2.64] ;  /* 0x0000002402027980 */ /* 0x000f64000c101b00 */
.L_x_27:
[----:B------:R-:W-:Y:S05]  /*2210*/  BSYNC.RECONVERGENT B0 ;  /* 0x0000000000007941 */ /* 0x000fea0003800200 */
.L_x_26:
[----:B------:R-:W-:Y:S01]  /*2220*/  IMAD.WIDE.U32 R6, R19, 0x8, R22 ;  /* 0x0000000813067825 */ /* 0x000fe200078e0016 */
[----:B------:R-:W-:-:S04]  /*2230*/  MOV R0, 0x8 ;  /* 0x0000000800007802 */ /* 0x000fc80000000f00 */
[----:B-----5:R0:W-:Y:S02]  /*2240*/  ST.E.64 desc[UR36][R6.64+0x8], R2 ;  /* 0x0000080206007985 */ /* 0x0201e4000c101b24 */
[----:B0-----:R0:W1:Y:S02]  /*2250*/  LDC.64 R2, c[0x4][R0] ;  /* 0x0100000000027b82 */ /* 0x0010640000000a00 */
[----:B------:R-:W-:-:S07]  /*2260*/  LEPC R20, `(.L_x_35) ;  /* 0x000000001014794e */ /* 0x000fce0000000000 */
[----:B01----:R-:W-:Y:S05]  /*2270*/  CALL.ABS.NOINC R2 ;  /* 0x0000000002007343 */ /* 0x003fea0003c00000 */
.L_x_35:
[----:B------:R-:W0:Y:S01]  /*2280*/  LDC.64 R2, c[0x0][0x390] ;  /* 0x0000e400ff027b82 */ /* 0x000e220000000a00 */
[----:B------:R1:W5:Y:S04]  /*2290*/  LDG.E.64 R22, desc[UR36][R16.64+0x10] ;  /* 0x0000102410167981 */ /* 0x000368000c1e1b00 */
[----:B0-----:R-:W2:Y:S01]  /*22a0*/  LDG.E R2, desc[UR36][R2.64] ;  /* 0x0000002402027981 */ /* 0x001ea2000c1e1900 */
[----:B------:R-:W-:-:S04]  /*22b0*/  MOV R0, 0x0 ;  /* 0x0000000000007802 */ /* 0x000fc80000000f00 */
[----:B------:R1:W0:Y:S01]  /*22c0*/  LDC.64 R6, c[0x4][R0] ;  /* 0x0100000000067b82 */ /* 0x0002220000000a00 */
[----:B--2---:R-:W-:-:S04]  /*22d0*/  IMAD.WIDE R2, R2, 0x8, RZ ;  /* 0x0000000802027825 */ /* 0x004fc800078e02ff */
[----:B------:R-:W-:Y:S02]  /*22e0*/  IMAD.MOV.U32 R4, RZ, RZ, R2 ;  /* 0x000000ffff047224 */ /* 0x000fe400078e0002 */
[----:B01----:R-:W-:-:S07]  /*22f0*/  IMAD.MOV.U32 R5, RZ, RZ, R3 ;  /* 0x000000ffff057224 */ /* 0x003fce00078e0003 */
[----:B------:R-:W-:-:S07]  /*2300*/  LEPC R20, `(.L_x_36) ;  /* 0x000000001014794e */ /* 0x000fce0000000000 */
[----:B-----5:R-:W-:Y:S05]  /*2310*/  CALL.ABS.NOINC R6 ;  /* 0x0000000006007343 */ /* 0x020fea0003c00000 */
.L_x_36:
        /* <DEDUP_REMOVED lines=28> */
.L_x_39:
        /* <DEDUP_REMOVED lines=12> */
.L_x_38:
        /* <DEDUP_REMOVED lines=19> */
.L_x_37:
[----:B-----5:R-:W-:-:S13]  /*26d0*/  ISETP.GE.AND P0, PT, R10, 0x1, PT ;  /* 0x000000010a00780c */ /* 0x020fda0003f06270 */
[----:B------:R-:W-:Y:S05]  /*26e0*/  @!P0 BRA `(.L_x_40) ;  /* 0x00000018009c8947 */ /* 0x000fea0003800000 */
[----:B------:R-:W-:Y:S01]  /*26f0*/  BSSY.RECONVERGENT B0, `(.L_x_41) ;  /* 0x00001a5000007945 */ /* 0x000fe20003800200 */
[----:B------:R-:W-:-:S07]  /*2700*/  IMAD.MOV.U32 R36, RZ, RZ, RZ ;  /* 0x000000ffff247224 */ /* 0x000fce00078e00ff */
.L_x_60:
        /* <DEDUP_REMOVED lines=28> */
.L_x_42:
        /* <DEDUP_REMOVED lines=36> */
.L_x_44:
[----:B------:R-:W-:Y:S05]  /*2b10*/  BSYNC.RECONVERGENT B1 ;  /* 0x0000000000017941 */ /* 0x000fea0003800200 */
.L_x_43:
        /* <DEDUP_REMOVED lines=31> */
.L_x_45:
        /* <DEDUP_REMOVED lines=36> */
.L_x_47:
[----:B------:R-:W-:Y:S05]  /*2f50*/  BSYNC.RECONVERGENT B1 ;  /* 0x0000000000017941 */ /* 0x000fea0003800200 */
.L_x_46:
        /* <DEDUP_REMOVED lines=31> */
.L_x_48:
        /* <DEDUP_REMOVED lines=36> */
.L_x_50:
[----:B------:R-:W-:Y:S05]  /*3390*/  BSYNC.RECONVERGENT B1 ;  /* 0x0000000000017941 */ /* 0x000fea0003800200 */
.L_x_49:
        /* <DEDUP_REMOVED lines=31> */
.L_x_51:
        /* <DEDUP_REMOVED lines=36> */
.L_x_53:
[----:B------:R-:W-:Y:S05]  /*37d0*/  BSYNC.RECONVERGENT B1 ;  /* 0x0000000000017941 */ /* 0x000fea0003800200 */
.L_x_52:
        /* <DEDUP_REMOVED lines=31> */
.L_x_54:
        /* <DEDUP_REMOVED lines=36> */
.L_x_56:
[----:B------:R-:W-:Y:S05]  /*3c10*/  BSYNC.RECONVERGENT B1 ;  /* 0x0000000000017941 */ /* 0x000fea0003800200 */
.L_x_55:
        /* <DEDUP_REMOVED lines=31> */
.L_x_57:
        /* <DEDUP_REMOVED lines=36> */
.L_x_59:
[----:B------:R-:W-:Y:S05]  /*4050*/  BSYNC.RECONVERGENT B1 ;  /* 0x0000000000017941 */ /* 0x000fea0003800200 */
.L_x_58:
        /* <DEDUP_REMOVED lines=15> */
.L_x_41:
[----:B------:R-:W-:-:S07]  /*4150*/  IMAD.MOV.U32 R10, RZ, RZ, R8 ;  /* 0x000000ffff0a7224 */ /* 0x000fce00078e0008 */
.L_x_40:
        /* <DEDUP_REMOVED lines=8> */
.L_x_69:
[----:B------:R-:W-:Y:S01]  /*41e0*/  BSSY.RECONVERGENT B2, `(.L_x_65) ;  /* 0x0000013000027945 */ /* 0x000fe20003800200 */
[----:B------:R-:W-:Y:S01]  /*41f0*/  SHF.R.S32.HI R12, RZ, 0x1, R0 ;  /* 0x00000001ff0c7819 */ /* 0x000fe20000011400 */
[----:B0-----:R-:W-:-:S07]  /*4200*/  IMAD.MOV.U32 R11, RZ, RZ, RZ ;  /* 0x000000ffff0b7224 */ /* 0x001fce00078e00ff */
.L_x_68:
        /* <DEDUP_REMOVED lines=12> */
.L_x_67:
[----:B------:R-:W-:Y:S05]  /*42d0*/  BSYNC.RECONVERGENT B3 ;  /* 0x0000000000037941 */ /* 0x000fea0003800200 */
.L_x_66:
[----:B------:R-:W-:-:S05]  /*42e0*/  IMAD.IADD R11, R11, 0x1, R0 ;  /* 0x000000010b0b7824 */ /* 0x000fca00078e0200 */
[----:B------:R-:W-:-:S13]  /*42f0*/  ISETP.GE.AND P0, PT, R11, R10, PT ;  /* 0x0000000a0b00720c */ /* 0x000fda0003f06270 */
[----:B------:R-:W-:Y:S05]  /*4300*/  @!P0 BRA `(.L_x_68) ;  /* 0xfffffffc00c08947 */ /* 0x000fea000383ffff */
[----:B------:R-:W-:Y:S05]  /*4310*/  BSYNC.RECONVERGENT B2 ;  /* 0x0000000000027941 */ /* 0x000fea0003800200 */
.L_x_65:
[C---:B------:R-:W-:Y:S01]  /*4320*/  ISETP.GE.U32.AND P0, PT, R0.reuse, R10, PT ;  /* 0x0000000a0000720c */ /* 0x040fe20003f06070 */
[----:B------:R-:W-:-:S12]  /*4330*/  IMAD.SHL.U32 R0, R0, 0x2, RZ ;  /* 0x0000000200007824 */ /* 0x000fd800078e00ff */
[----:B------:R-:W-:Y:S05]  /*4340*/  @!P0 BRA `(.L_x_69) ;  /* 0xfffffffc00a48947 */ /* 0x000fea000383ffff */
.L_x_64:
[----:B------:R-:W-:Y:S05]  /*4350*/  BSYNC.RECONVERGENT B1 ;  /* 0x0000000000017941 */ /* 0x000fea0003800200 */
.L_x_63:
[----:B0-----:R-:W-:Y:S02]  /*4360*/  IMAD.MOV.U32 R2, RZ, RZ, R4 ;  /* 0x000000ffff027224 */ /* 0x001fe400078e0004 */
[----:B------:R-:W-:-:S06]  /*4370*/  IMAD.MOV.U32 R3, RZ, RZ, R5 ;  /* 0x000000ffff037224 */ /* 0x000fcc00078e0005 */
[----:B------:R-:W5:Y:S02]  /*4380*/  LD.E.64 R2, desc[UR36][R2.64] ;  /* 0x0000002402027980 */ /* 0x000f64000c101b00 */
.L_x_62:
[----:B------:R-:W-:Y:S05]  /*4390*/  BSYNC.RECONVERGENT B0 ;  /* 0x0000000000007941 */ /* 0x000fea0003800200 */
.L_x_61:
[----:B------:R-:W-:Y:S01]  /*43a0*/  IMAD.WIDE.U32 R6, R19, 0x8, R22 ;  /* 0x0000000813067825 */ /* 0x000fe200078e0016 */
[----:B------:R-:W-:-:S04]  /*43b0*/  MOV R0, 0x8 ;  /* 0x0000000800007802 */ /* 0x000fc80000000f00 */
[----:B-----5:R0:W-:Y:S02]  /*43c0*/  ST.E.64 desc[UR36][R6.64+0x8], R2 ;  /* 0x0000080206007985 */ /* 0x0201e4000c101b24 */
[----:B0-----:R0:W1:Y:S02]  /*43d0*/  LDC.64 R2, c[0x4][R0] ;  /* 0x0100000000027b82 */ /* 0x0010640000000a00 */
[----:B------:R-:W-:-:S07]  /*43e0*/  LEPC R20, `(.L_x_70) ;  /* 0x000000001014794e */ /* 0x000fce0000000000 */
[----:B01----:R-:W-:Y:S05]  /*43f0*/  CALL.ABS.NOINC R2 ;  /* 0x0000000002007343 */ /* 0x003fea0003c00000 */
.L_x_70:
        /* <DEDUP_REMOVED lines=10> */
.L_x_71:
        /* <DEDUP_REMOVED lines=28> */
.L_x_74:
        /* <DEDUP_REMOVED lines=12> */
.L_x_73:
        /* <DEDUP_REMOVED lines=19> */
.L_x_72:
[----:B-----5:R-:W-:-:S13]  /*4850*/  ISETP.GE.AND P0, PT, R10, 0x1, PT ;  /* 0x000000010a00780c */ /* 0x020fda0003f06270 */
[----:B------:R-:W-:Y:S05]  /*4860*/  @!P0 BRA `(.L_x_75) ;  /* 0x0000001800a08947 */ /* 0x000fea0003800000 */
[----:B------:R-:W-:Y:S01]  /*4870*/  BSSY.RECONVERGENT B0, `(.L_x_76) ;  /* 0x00001a6000007945 */ /* 0x000fe20003800200 */
[----:B------:R-:W-:-:S07]  /*4880*/  IMAD.MOV.U32 R36, RZ, RZ, RZ ;  /* 0x000000ffff247224 */ /* 0x000fce00078e00ff */
.L_x_95:
        /* <DEDUP_REMOVED lines=28> */
.L_x_77:
        /* <DEDUP_REMOVED lines=36> */
.L_x_79:
[----:B------:R-:W-:Y:S05]  /*4c90*/  BSYNC.RECONVERGENT B1 ;  /* 0x0000000000017941 */ /* 0x000fea0003800200 */
.L_x_78:
[----:B------:R-:W0:Y:S01]  /*4ca0*/  LDC.64 R8, c[0x0][0x398] ;  /* 0x0000e600ff087b82 */ /* 0x000e220000000a00 */
[----:B------:R-:W2:Y:S04]  /*4cb0*/  LDG.E.64 R2, desc[UR36][R16.64+0x10] ;  /* 0x0000102410027981 */ /* 0x000ea8000c1e1b00 */
[----:B0-----:R-:W3:Y:S02]  /*4cc0*/  LDG.E.64 R8, desc[UR36][R8.64+0x18] ;  /* 0x0000182408087981 */ /* 0x001ee4000c1e1b00 */
[----:B---3--:R-:W-:-:S05]  /*4cd0*/  IMAD.WIDE.U32 R8, R36, 0x4, R8 ;  /* 0x0000000424087825 */ /* 0x008fca00078e0008 */
[----:B------:R-:W3:Y:S01]  /*4ce0*/  LD.E R37, desc[UR36][R8.64] ;  /* 0x0000002408257980 */ /* 0x000ee2000c101900 */
[----:B--2---:R-:W-:-:S05]  /*4cf0*/  IMAD.WIDE.U32 R2, R19, 0x8, R2 ;  /* 0x0000000813027825 */ /* 0x004fca00078e0002 */
[----:B------:R-:W2:Y:S01]  /*4d00*/  LD.E.64 R30, desc[UR36][R2.64] ;  /* 0x00000024021e7980 */ /* 0x000ea2000c101b00 */
[----:B------:R-:W-:Y:S01]  /*4d10*/  ISETP.NE.AND P1, PT, R40, RZ, PT ;  /* 0x000000ff2800720c */ /* 0x000fe20003f25270 */
[----:B------:R-:W-:-:S03]  /*4d20*/  DSETP.NEU.AND P0, PT, R34, 1, PT ;  /* 0x3ff000002200742a */ /* 0x000fc60003f0d000 */
[----:B------:R-:W-:Y:S02]  /*4d30*/  FSEL R34, R6, RZ, P1 ;  /* 0x000000ff06227208 */ /* 0x000fe40000800000 */
        /* <DEDUP_REMOVED lines=20> */
[----:B------:R-:W-:Y:S05]  /*4e80*/  CALL.REL.NOINC `($_Z10cudaKernelP5CoefsP3MapS2_S2_S2_S2_S2_ii$__internal_accurate_pow) ;  /* 0x0000007c00207944 */ /* 0x000fea0003c00000 */
[----:B------:R-:W-:Y:S05]  /*4e90*/  BSYNC.RECONVERGENT B1 ;  /* 0x0000000000017941 */ /* 0x000fea0003800200 */
.L_x_80:
        /* <DEDUP_REMOVED lines=36> */
.L_x_82:
[----:B------:R-:W-:Y:S05]  /*50e0*/  BSYNC.RECONVERGENT B1 ;  /* 0x0000000000017941 */ /* 0x000fea0003800200 */
.L_x_81:
        /* <DEDUP_REMOVED lines=31> */
.L_x_83:
        /* <DEDUP_REMOVED lines=36> */
.L_x_85:
[----:B------:R-:W-:Y:S05]  /*5520*/  BSYNC.RECONVERGENT B1 ;  /* 0x0000000000017941 */ /* 0x000fea0003800200 */
.L_x_84:
        /* <DEDUP_REMOVED lines=31> */
.L_x_86:
        /* <DEDUP_REMOVED lines=36> */
.L_x_88:
[----:B------:R-:W-:Y:S05]  /*5960*/  BSYNC.RECONVERGENT B1 ;  /* 0x0000000000017941 */ /* 0x000fea0003800200 */
.L_x_87:
        /* <DEDUP_REMOVED lines=31> */
.L_x_89:
        /* <DEDUP_REMOVED lines=36> */
.L_x_91:
[----:B------:R-:W-:Y:S05]  /*5da0*/  BSYNC.RECONVERGENT B1 ;  /* 0x0000000000017941 */ /* 0x000fea0003800200 */
.L_x_90:
        /* <DEDUP_REMOVED lines=31> */
.L_x_92:
        /* <DEDUP_REMOVED lines=36> */
.L_x_94:
[----:B------:R-:W-:Y:S05]  /*61e0*/  BSYNC.RECONVERGENT B1 ;  /* 0x0000000000017941 */ /* 0x000fea0003800200 */
.L_x_93:
        /* <DEDUP_REMOVED lines=15> */
.L_x_76:
[----:B------:R-:W-:-:S07]  /*62e0*/  IMAD.MOV.U32 R10, RZ, RZ, R8 ;  /* 0x000000ffff0a7224 */ /* 0x000fce00078e0008 */
.L_x_75:
        /* <DEDUP_REMOVED lines=8> */
.L_x_104:
[----:B------:R-:W-:Y:S01]  /*6370*/  BSSY.RECONVERGENT B2, `(.L_x_100) ;  /* 0x0000013000027945 */ /* 0x000fe20003800200 */
[----:B------:R-:W-:Y:S01]  /*6380*/  SHF.R.S32.HI R12, RZ, 0x1, R0 ;  /* 0x00000001ff0c7819 */ /* 0x000fe20000011400 */
[----:B0-----:R-:W-:-:S07]  /*6390*/  IMAD.MOV.U32 R11, RZ, RZ, RZ ;  /* 0x000000ffff0b7224 */ /* 0x001fce00078e00ff */
.L_x_103:
        /* <DEDUP_REMOVED lines=12> */
.L_x_102:
[----:B------:R-:W-:Y:S05]  /*6460*/  BSYNC.RECONVERGENT B3 ;  /* 0x0000000000037941 */ /* 0x000fea0003800200 */
.L_x_101:
[----:B------:R-:W-:-:S05]  /*6470*/  IMAD.IADD R11, R11, 0x1, R0 ;  /* 0x000000010b0b7824 */ /* 0x000fca00078e0200 */
[----:B------:R-:W-:-:S13]  /*6480*/  ISETP.GE.AND P0, PT, R11, R10, PT ;  /* 0x0000000a0b00720c */ /* 0x000fda0003f06270 */
[----:B------:R-:W-:Y:S05]  /*6490*/  @!P0 BRA `(.L_x_103) ;  /* 0xfffffffc00c08947 */ /* 0x000fea000383ffff */
[----:B------:R-:W-:Y:S05]  /*64a0*/  BSYNC.RECONVERGENT B2 ;  /* 0x0000000000027941 */ /* 0x000fea0003800200 */
.L_x_100:
[C---:B------:R-:W-:Y:S01]  /*64b0*/  ISETP.GE.U32.AND P0, PT, R0.reuse, R10, PT ;  /* 0x0000000a0000720c */ /* 0x040fe20003f06070 */
[----:B------:R-:W-:-:S12]  /*64c0*/  IMAD.SHL.U32 R0, R0, 0x2, RZ ;  /* 0x0000000200007824 */ /* 0x000fd800078e00ff */
[----:B------:R-:W-:Y:S05]  /*64d0*/  @!P0 BRA `(.L_x_104) ;  /* 0xfffffffc00a48947 */ /* 0x000fea000383ffff */
.L_x_99:
[----:B------:R-:W-:Y:S05]  /*64e0*/  BSYNC.RECONVERGENT B1 ;  /* 0x0000000000017941 */ /* 0x000fea0003800200 */
.L_x_98:
[----:B0-----:R-:W-:Y:S02]  /*64f0*/  IMAD.MOV.U32 R2, RZ, RZ, R4 ;  /* 0x000000ffff027224 */ /* 0x001fe400078e0004 */
[----:B------:R-:W-:-:S06]  /*6500*/  IMAD.MOV.U32 R3, RZ, RZ, R5 ;  /* 0x000000ffff037224 */ /* 0x000fcc00078e0005 */
[----:B------:R-:W5:Y:S02]  /*6510*/  LD.E.64 R2, desc[UR36][R2.64] ;  /* 0x0000002402027980 */ /* 0x000f64000c101b00 */
.L_x_97:
[----:B------:R-:W-:Y:S05]  /*6520*/  BSYNC.RECONVERGENT B0 ;  /* 0x0000000000007941 */ /* 0x000fea0003800200 */
.L_x_96:
[----:B------:R-:W-:Y:S01]  /*6530*/  IMAD.WIDE.U32 R6, R19, 0x8, R22 ;  /* 0x0000000813067825 */ /* 0x000fe200078e0016 */
[----:B------:R-:W-:-:S04]  /*6540*/  MOV R0, 0x8 ;  /* 0x0000000800007802 */ /* 0x000fc80000000f00 */
[----:B-----5:R0:W-:Y:S02]  /*6550*/  ST.E.64 desc[UR36][R6.64+0x8], R2 ;  /* 0x0000080206007985 */ /* 0x0201e4000c101b24 */
[----:B0-----:R0:W1:Y:S02]  /*6560*/  LDC.64 R2, c[0x4][R0] ;  /* 0x0100000000027b82 */ /* 0x0010640000000a00 */
[----:B------:R-:W-:-:S07]  /*6570*/  LEPC R20, `(.L_x_105) ;  /* 0x000000001014794e */ /* 0x000fce0000000000 */
[----:B01----:R-:W-:Y:S05]  /*6580*/  CALL.ABS.NOINC R2 ;  /* 0x0000000002007343 */ /* 0x003fea0003c00000 */
.L_x_105:
        /* <DEDUP_REMOVED lines=10> */
.L_x_106:
        /* <DEDUP_REMOVED lines=28> */
.L_x_109:
        /* <DEDUP_REMOVED lines=12> */
.L_x_108:
        /* <DEDUP_REMOVED lines=19> */
.L_x_107:
[----:B-----5:R-:W-:-:S13]  /*69e0*/  ISETP.GE.AND P0, PT, R10, 0x1, PT ;  /* 0x000000010a00780c */ /* 0x020fda0003f06270 */
[----:B------:R-:W-:Y:S05]  /*69f0*/  @!P0 BRA `(.L_x_110) ;  /* 0x0000001800a08947 */ /* 0x000fea0003800000 */
[----:B------:R-:W-:Y:S01]  /*6a00*/  BSSY.RECONVERGENT B0, `(.L_x_111) ;  /* 0x00001a6000007945 */ /* 0x000fe20003800200 */
[----:B------:R-:W-:-:S07]  /*6a10*/  IMAD.MOV.U32 R36, RZ, RZ, RZ ;  /* 0x000000ffff247224 */ /* 0x000fce00078e00ff */
.L_x_130:
        /* <DEDUP_REMOVED lines=28> */
.L_x_112:
        /* <DEDUP_REMOVED lines=36> */
.L_x_114:
[----:B------:R-:W-:Y:S05]  /*6e20*/  BSYNC.RECONVERGENT B1 ;  /* 0x0000000000017941 */ /* 0x000fea0003800200 */
.L_x_113:
        /* <DEDUP_REMOVED lines=32> */
.L_x_115:
        /* <DEDUP_REMOVED lines=36> */
.L_x_117:
[----:B------:R-:W-:Y:S05]  /*7270*/  BSYNC.RECONVERGENT B1 ;  /* 0x0000000000017941 */ /* 0x000fea0003800200 */
.L_x_116:
        /* <DEDUP_REMOVED lines=31> */
.L_x_118:
        /* <DEDUP_REMOVED lines=36> */
.L_x_120:
[----:B------:R-:W-:Y:S05]  /*76b0*/  BSYNC.RECONVERGENT B1 ;  /* 0x0000000000017941 */ /* 0x000fea0003800200 */
.L_x_119:
        /* <DEDUP_REMOVED lines=31> */
.L_x_121:
        /* <DEDUP_REMOVED lines=36> */
.L_x_123:
[----:B------:R-:W-:Y:S05]  /*7af0*/  BSYNC.RECONVERGENT B1 ;  /* 0x0000000000017941 */ /* 0x000fea0003800200 */
.L_x_122:
        /* <DEDUP_REMOVED lines=31> */
.L_x_124:
        /* <DEDUP_REMOVED lines=36> */
.L_x_126:
[----:B------:R-:W-:Y:S05]  /*7f30*/  BSYNC.RECONVERGENT B1 ;  /* 0x0000000000017941 */ /* 0x000fea0003800200 */
.L_x_125:
        /* <DEDUP_REMOVED lines=31> */
.L_x_127:
        /* <DEDUP_REMOVED lines=36> */
.L_x_129:
[----:B------:R-:W-:Y:S05]  /*8370*/  BSYNC.RECONVERGENT B1 ;  /* 0x0000000000017941 */ /* 0x000fea0003800200 */
.L_x_128:
        /* <DEDUP_REMOVED lines=15> */
.L_x_111:
[----:B------:R-:W-:-:S07]  /*8470*/  IMAD.MOV.U32 R10, RZ, RZ, R8 ;  /* 0x000000ffff0a7224 */ /* 0x000fce00078e0008 */
.L_x_110:
        /* <DEDUP_REMOVED lines=8> */
.L_x_139:
[----:B------:R-:W-:Y:S01]  /*8500*/  BSSY.RECONVERGENT B2, `(.L_x_135) ;  /* 0x0000013000027945 */ /* 0x000fe20003800200 */
[----:B------:R-:W-:Y:S01]  /*8510*/  SHF.R.S32.HI R12, RZ, 0x1, R0 ;  /* 0x00000001ff0c7819 */ /* 0x000fe20000011400 */
[----:B0-----:R-:W-:-:S07]  /*8520*/  IMAD.MOV.U32 R11, RZ, RZ, RZ ;  /* 0x000000ffff0b7224 */ /* 0x001fce00078e00ff */
.L_x_138:
        /* <DEDUP_REMOVED lines=12> */
.L_x_137:
[----:B------:R-:W-:Y:S05]  /*85f0*/  BSYNC.RECONVERGENT B3 ;  /* 0x0000000000037941 */ /* 0x000fea0003800200 */
.L_x_136:
[----:B------:R-:W-:-:S05]  /*8600*/  IMAD.IADD R11, R11, 0x1, R0 ;  /* 0x000000010b0b7824 */ /* 0x000fca00078e0200 */
[----:B------:R-:W-:-:S13]  /*8610*/  ISETP.GE.AND P0, PT, R11, R10, PT ;  /* 0x0000000a0b00720c */ /* 0x000fda0003f06270 */
[----:B------:R-:W-:Y:S05]  /*8620*/  @!P0 BRA `(.L_x_138) ;  /* 0xfffffffc00c08947 */ /* 0x000fea000383ffff */
[----:B------:R-:W-:Y:S05]  /*8630*/  BSYNC.RECONVERGENT B2 ;  /* 0x0000000000027941 */ /* 0x000fea0003800200 */
.L_x_135:
[C---:B------:R-:W-:Y:S01]  /*8640*/  ISETP.GE.U32.AND P0, PT, R0.reuse, R10, PT ;  /* 0x0000000a0000720c */ /* 0x040fe20003f06070 */
[----:B------:R-:W-:-:S12]  /*8650*/  IMAD.SHL.U32 R0, R0, 0x2, RZ ;  /* 0x0000000200007824 */ /* 0x000fd800078e00ff */
[----:B------:R-:W-:Y:S05]  /*8660*/  @!P0 BRA `(.L_x_139) ;  /* 0xfffffffc00a48947 */ /* 0x000fea000383ffff */
.L_x_134:
[----:B------:R-:W-:Y:S05]  /*8670*/  BSYNC.RECONVERGENT B1 ;  /* 0x0000000000017941 */ /* 0x000fea0003800200 */
.L_x_133:
[----:B0-----:R-:W-:Y:S02]  /*8680*/  IMAD.MOV.U32 R2, RZ, RZ, R4 ;  /* 0x000000ffff027224 */ /* 0x001fe400078e0004 */
[----:B------:R-:W-:-:S06]  /*8690*/  IMAD.MOV.U32 R3, RZ, RZ, R5 ;  /* 0x000000ffff037224 */ /* 0x000fcc00078e0005 */
[----:B------:R-:W5:Y:S02]  /*86a0*/  LD.E.64 R2, desc[UR36][R2.64] ;  /* 0x0000002402027980 */ /* 0x000f64000c101b00 */
.L_x_132:
[----:B------:R-:W-:Y:S05]  /*86b0*/  BSYNC.RECONVERGENT B0 ;  /* 0x0000000000007941 */ /* 0x000fea0003800200 */
.L_x_131:
[----:B------:R-:W-:Y:S01]  /*86c0*/  IMAD.WIDE.U32 R6, R19, 0x8, R22 ;  /* 0x0000000813067825 */ /* 0x000fe200078e0016 */
[----:B------:R-:W-:-:S04]  /*86d0*/  MOV R0, 0x8 ;  /* 0x0000000800007802 */ /* 0x000fc80000000f00 */
[----:B-----5:R0:W-:Y:S02]  /*86e0*/  ST.E.64 desc[UR36][R6.64+0x8], R2 ;  /* 0x0000080206007985 */ /* 0x0201e4000c101b24 */
[----:B0-----:R0:W1:Y:S02]  /*86f0*/  LDC.64 R2, c[0x4][R0] ;  /* 0x0100000000027b82 */ /* 0x0010640000000a00 */
[----:B------:R-:W-:-:S07]  /*8700*/  LEPC R20, `(.L_x_140) ;  /* 0x000000001014794e */ /* 0x000fce0000000000 */
[----:B01----:R-:W-:Y:S05]  /*8710*/  CALL.ABS.NOINC R2 ;  /* 0x0000000002007343 */ /* 0x003fea0003c00000 */
.L_x_140:
        /* <DEDUP_REMOVED lines=10> */
.L_x_141:
        /* <DEDUP_REMOVED lines=28> */
.L_x_144:
        /* <DEDUP_REMOVED lines=12> */
.L_x_143:
        /* <DEDUP_REMOVED lines=19> */
.L_x_142:
[----:B-----5:R-:W-:-:S13]  /*8b70*/  ISETP.GE.AND P0, PT, R10, 0x1, PT ;  /* 0x000000010a00780c */ /* 0x020fda0003f06270 */
[----:B------:R-:W-:Y:S05]  /*8b80*/  @!P0 BRA `(.L_x_145) ;  /* 0x0000001800a08947 */ /* 0x000fea0003800000 */
[----:B------:R-:W-:Y:S01]  /*8b90*/  BSSY.RECONVERGENT B0, `(.L_x_146) ;  /* 0x00001a6000007945 */ /* 0x000fe20003800200 */
[----:B------:R-:W-:-:S07]  /*8ba0*/  IMAD.MOV.U32 R36, RZ, RZ, RZ ;  /* 0x000000ffff247224 */ /* 0x000fce00078e00ff */
.L_x_165:
        /* <DEDUP_REMOVED lines=28> */
.L_x_147:
        /* <DEDUP_REMOVED lines=36> */
.L_x_149:
[----:B------:R-:W-:Y:S05]  /*8fb0*/  BSYNC.RECONVERGENT B1 ;  /* 0x0000000000017941 */ /* 0x000fea0003800200 */
.L_x_148:
        /* <DEDUP_REMOVED lines=32> */
.L_x_150:
        /* <DEDUP_REMOVED lines=36> */
.L_x_152:
[----:B------:R-:W-:Y:S05]  /*9400*/  BSYNC.RECONVERGENT B1 ;  /* 0x0000000000017941 */ /* 0x000fea0003800200 */
.L_x_151:
        /* <DEDUP_REMOVED lines=31> */
.L_x_153:
        /* <DEDUP_REMOVED lines=36> */
.L_x_155:
[----:B------:R-:W-:Y:S05]  /*9840*/  BSYNC.RECONVERGENT B1 ;  /* 0x0000000000017941 */ /* 0x000fea0003800200 */
.L_x_154:
        /* <DEDUP_REMOVED lines=31> */
.L_x_156:
        /* <DEDUP_REMOVED lines=36> */
.L_x_158:
[----:B------:R-:W-:Y:S05]  /*9c80*/  BSYNC.RECONVERGENT B1 ;  /* 0x0000000000017941 */ /* 0x000fea0003800200 */
.L_x_157:
        /* <DEDUP_REMOVED lines=31> */
.L_x_159:
        /* <DEDUP_REMOVED lines=36> */
.L_x_161:
[----:B------:R-:W-:Y:S05]  /*a0c0*/  BSYNC.RECONVERGENT B1 ;  /* 0x0000000000017941 */ /* 0x000fea0003800200 */
.L_x_160:
        /* <DEDUP_REMOVED lines=31> */
.L_x_162:
        /* <DEDUP_REMOVED lines=36> */
.L_x_164:
[----:B------:R-:W-:Y:S05]  /*a500*/  BSYNC.RECONVERGENT B1 ;  /* 0x0000000000017941 */ /* 0x000fea0003800200 */
.L_x_163:
        /* <DEDUP_REMOVED lines=15> */
.L_x_146:
[----:B------:R-:W-:-:S07]  /*a600*/  IMAD.MOV.U32 R10, RZ, RZ, R8 ;  /* 0x000000ffff0a7224 */ /* 0x000fce00078e0008 */
.L_x_145:
        /* <DEDUP_REMOVED lines=8> */
.L_x_174:
[----:B------:R-:W-:Y:S01]  /*a690*/  BSSY.RECONVERGENT B2, `(.L_x_170) ;  /* 0x0000013000027945 */ /* 0x000fe20003800200 */
[----:B------:R-:W-:Y:S01]  /*a6a0*/  SHF.R.S32.HI R12, RZ, 0x1, R0 ;  /* 0x00000001ff0c7819 */ /* 0x000fe20000011400 */
[----:B0-----:R-:W-:-:S07]  /*a6b0*/  IMAD.MOV.U32 R11, RZ, RZ, RZ ;  /* 0x000000ffff0b7224 */ /* 0x001fce00078e00ff */
.L_x_173:
        /* <DEDUP_REMOVED lines=12> */
.L_x_172:
[----:B------:R-:W-:Y:S05]  /*a780*/  BSYNC.RECONVERGENT B3 ;  /* 0x0000000000037941 */ /* 0x000fea0003800200 */
.L_x_171:
[----:B------:R-:W-:-:S05]  /*a790*/  IMAD.IADD R11, R11, 0x1, R0 ;  /* 0x000000010b0b7824 */ /* 0x000fca00078e0200 */
[----:B------:R-:W-:-:S13]  /*a7a0*/  ISETP.GE.AND P0, PT, R11, R10, PT ;  /* 0x0000000a0b00720c */ /* 0x000fda0003f06270 */
[----:B------:R-:W-:Y:S05]  /*a7b0*/  @!P0 BRA `(.L_x_173) ;  /* 0xfffffffc00c08947 */ /* 0x000fea000383ffff */
[----:B------:R-:W-:Y:S05]  /*a7c0*/  BSYNC.RECONVERGENT B2 ;  /* 0x0000000000027941 */ /* 0x000fea0003800200 */
.L_x_170:
[C---:B------:R-:W-:Y:S01]  /*a7d0*/  ISETP.GE.U32.AND P0, PT, R0.reuse, R10, PT ;  /* 0x0000000a0000720c */ /* 0x040fe20003f06070 */
[----:B------:R-:W-:-:S12]  /*a7e0*/  IMAD.SHL.U32 R0, R0, 0x2, RZ ;  /* 0x0000000200007824 */ /* 0x000fd800078e00ff */
[----:B------:R-:W-:Y:S05]  /*a7f0*/  @!P0 BRA `(.L_x_174) ;  /* 0xfffffffc00a48947 */ /* 0x000fea000383ffff */
.L_x_169:
[----:B------:R-:W-:Y:S05]  /*a800*/  BSYNC.RECONVERGENT B1 ;  /* 0x0000000000017941 */ /* 0x000fea0003800200 */
.L_x_168:
[----:B0-----:R-:W-:Y:S02]  /*a810*/  IMAD.MOV.U32 R2, RZ, RZ, R4 ;  /* 0x000000ffff027224 */ /* 0x001fe400078e0004 */
[----:B------:R-:W-:-:S06]  /*a820*/  IMAD.MOV.U32 R3, RZ, RZ, R5 ;  /* 0x000000ffff037224 */ /* 0x000fcc00078e0005 */
[----:B------:R-:W5:Y:S02]  /*a830*/  LD.E.64 R2, desc[UR36][R2.64] ;  /* 0x0000002402027980 */ /* 0x000f64000c101b00 */
.L_x_167:
[----:B------:R-:W-:Y:S05]  /*a840*/  BSYNC.RECONVERGENT B0 ;  /* 0x0000000000007941 */ /* 0x000fea0003800200 */
.L_x_166:
[----:B------:R-:W-:Y:S01]  /*a850*/  IMAD.WIDE.U32 R6, R19, 0x8, R22 ;  /* 0x0000000813067825 */ /* 0x000fe200078e0016 */
[----:B------:R-:W-:-:S04]  /*a860*/  MOV R0, 0x8 ;  /* 0x0000000800007802 */ /* 0x000fc80000000f00 */
[----:B-----5:R0:W-:Y:S02]  /*a870*/  ST.E.64 desc[UR36][R6.64+0x8], R2 ;  /* 0x0000080206007985 */ /* 0x0201e4000c101b24 */
[----:B0-----:R0:W1:Y:S02]  /*a880*/  LDC.64 R2, c[0x4][R0] ;  /* 0x0100000000027b82 */ /* 0x0010640000000a00 */
[----:B------:R-:W-:-:S07]  /*a890*/  LEPC R20, `(.L_x_175) ;  /* 0x000000001014794e */ /* 0x000fce0000000000 */
[----:B01----:R-:W-:Y:S05]  /*a8a0*/  CALL.ABS.NOINC R2 ;  /* 0x0000000002007343 */ /* 0x003fea0003c00000 */
.L_x_175:
        /* <DEDUP_REMOVED lines=10> */
.L_x_176:
        /* <DEDUP_REMOVED lines=28> */
.L_x_179:
        /* <DEDUP_REMOVED lines=12> */
.L_x_178:
        /* <DEDUP_REMOVED lines=19> */
.L_x_177:
[----:B-----5:R-:W-:-:S13]  /*ad00*/  ISETP.GE.AND P0, PT, R10, 0x1, PT ;  /* 0x000000010a00780c */ /* 0x020fda0003f06270 */
[----:B------:R-:W-:Y:S05]  /*ad10*/  @!P0 BRA `(.L_x_180) ;  /* 0x0000001800a08947 */ /* 0x000fea0003800000 */
[----:B------:R-:W-:Y:S01]  /*ad20*/  BSSY.RECONVERGENT B0, `(.L_x_181) ;  /* 0x00001a6000007945 */ /* 0x000fe20003800200 */
[----:B------:R-:W-:-:S07]  /*ad30*/  IMAD.MOV.U32 R36, RZ, RZ, RZ ;  /* 0x000000ffff247224 */ /* 0x000fce00078e00ff */
.L_x_200:
        /* <DEDUP_REMOVED lines=28> */
.L_x_182:
        /* <DEDUP_REMOVED lines=36> */
.L_x_184:
[----:B------:R-:W-:Y:S05]  /*b140*/  BSYNC.RECONVERGENT B1 ;  /* 0x0000000000017941 */ /* 0x000fea0003800200 */
.L_x_183:
        /* <DEDUP_REMOVED lines=32> */
.L_x_185:
        /* <DEDUP_REMOVED lines=36> */
.L_x_187:
[----:B------:R-:W-:Y:S05]  /*b590*/  BSYNC.RECONVERGENT B1 ;  /* 0x0000000000017941 */ /* 0x000fea0003800200 */
.L_x_186:
        /* <DEDUP_REMOVED lines=31> */
.L_x_188:
        /* <DEDUP_REMOVED lines=36> */
.L_x_190:
[----:B------:R-:W-:Y:S05]  /*b9d0*/  BSYNC.RECONVERGENT B1 ;  /* 0x0000000000017941 */ /* 0x000fea0003800200 */
.L_x_189:
        /* <DEDUP_REMOVED lines=31> */
.L_x_191:
        /* <DEDUP_REMOVED lines=36> */
.L_x_193:
[----:B------:R-:W-:Y:S05]  /*be10*/  BSYNC.RECONVERGENT B1 ;  /* 0x0000000000017941 */ /* 0x000fea0003800200 */
.L_x_192:
        /* <DEDUP_REMOVED lines=31> */
.L_x_194:
        /* <DEDUP_REMOVED lines=36> */
.L_x_196:
[----:B------:R-:W-:Y:S05]  /*c250*/  BSYNC.RECONVERGENT B1 ;  /* 0x0000000000017941 */ /* 0x000fea0003800200 */
.L_x_195:
        /* <DEDUP_REMOVED lines=31> */
.L_x_197:
        /* <DEDUP_REMOVED lines=36> */
.L_x_199:
[----:B------:R-:W-:Y:S05]  /*c690*/  BSYNC.RECONVERGENT B1 ;  /* 0x0000000000017941 */ /* 0x000fea0003800200 */
.L_x_198:
        /* <DEDUP_REMOVED lines=15> */
.L_x_181:
[----:B------:R-:W-:-:S07]  /*c790*/  IMAD.MOV.U32 R10, RZ, RZ, R8 ;  /* 0x000000ffff0a7224 */ /* 0x000fce00078e0008 */
.L_x_180:
        /* <DEDUP_REMOVED lines=8> */
.L_x_209:
[----:B------:R-:W-:Y:S01]  /*c820*/  BSSY.RECONVERGENT B2, `(.L_x_205) ;  /* 0x0000013000027945 */ /* 0x000fe20003800200 */
[----:B------:R-:W-:Y:S01]  /*c830*/  SHF.R.S32.HI R12, RZ, 0x1, R0 ;  /* 0x00000001ff0c7819 */ /* 0x000fe20000011400 */
[----:B0-----:R-:W-:-:S07]  /*c840*/  IMAD.MOV.U32 R11, RZ, RZ, RZ ;  /* 0x000000ffff0b7224 */ /* 0x001fce00078e00ff */
.L_x_208:
        /* <DEDUP_REMOVED lines=12> */
.L_x_207:
[----:B------:R-:W-:Y:S05]  /*c910*/  BSYNC.RECONVERGENT B3 ;  /* 0x0000000000037941 */ /* 0x000fea0003800200 */
.L_x_206:
[----:B------:R-:W-:-:S05]  /*c920*/  IMAD.IADD R11, R11, 0x1, R0 ;  /* 0x000000010b0b7824 */ /* 0x000fca00078e0200 */
[----:B------:R-:W-:-:S13]  /*c930*/  ISETP.GE.AND P0, PT, R11, R10, PT ;  /* 0x0000000a0b00720c */ /* 0x000fda0003f06270 */
[----:B------:R-:W-:Y:S05]  /*c940*/  @!P0 BRA `(.L_x_208) ;  /* 0xfffffffc00c08947 */ /* 0x000fea000383ffff */
[----:B------:R-:W-:Y:S05]  /*c950*/  BSYNC.RECONVERGENT B2 ;  /* 0x0000000000027941 */ /* 0x000fea0003800200 */
.L_x_205:
[C---:B------:R-:W-:Y:S01]  /*c960*/  ISETP.GE.U32.AND P0, PT, R0.reuse, R10, PT ;  /* 0x0000000a0000720c */ /* 0x040fe20003f06070 */
[----:B------:R-:W-:-:S12]  /*c970*/  IMAD.SHL.U32 R0, R0, 0x2, RZ ;  /* 0x0000000200007824 */ /* 0x000fd800078e00ff */
[----:B------:R-:W-:Y:S05]  /*c980*/  @!P0 BRA `(.L_x_209) ;  /* 0xfffffffc00a48947 */ /* 0x000fea000383ffff */
.L_x_204:
[----:B------:R-:W-:Y:S05]  /*c990*/  BSYNC.RECONVERGENT B1 ;  /* 0x0000000000017941 */ /* 0x000fea0003800200 */
.L_x_203:
[----:B0-----:R-:W-:Y:S02]  /*c9a0*/  IMAD.MOV.U32 R2, RZ, RZ, R4 ;  /* 0x000000ffff027224 */ /* 0x001fe400078e0004 */
[----:B------:R-:W-:-:S06]  /*c9b0*/  IMAD.MOV.U32 R3, RZ, RZ, R5 ;  /* 0x000000ffff037224 */ /* 0x000fcc00078e0005 */
[----:B------:R-:W5:Y:S02]  /*c9c0*/  LD.E.64 R2, desc[UR36][R2.64] ;  /* 0x0000002402027980 */ /* 0x000f64000c101b00 */
.L_x_202:
[----:B------:R-:W-:Y:S05]  /*c9d0*/  BSYNC.RECONVERGENT B0 ;  /* 0x0000000000007941 */ /* 0x000fea0003800200 */
.L_x_201:
[----:B------:R-:W-:Y:S01]  /*c9e0*/  IMAD.WIDE.U32 R6, R19, 0x8, R22 ;  /* 0x0000000813067825 */ /* 0x000fe200078e0016 */
[----:B------:R-:W-:-:S04]  /*c9f0*/  MOV R0, 0x8 ;  /* 0x0000000800007802 */ /* 0x000fc80000000f00 */
[----:B-----5:R0:W-:Y:S02]  /*ca00*/  ST.E.64 desc[UR36][R6.64+0x8], R2 ;  /* 0x0000080206007985 */ /* 0x0201e4000c101b24 */
[----:B0-----:R0:W1:Y:S02]  /*ca10*/  LDC.64 R2, c[0x4][R0] ;  /* 0x0100000000027b82 */ /* 0x0010640000000a00 */
[----:B------:R-:W-:-:S07]  /*ca20*/  LEPC R20, `(.L_x_210) ;  /* 0x000000001014794e */ /* 0x000fce0000000000 */
[----:B01----:R-:W-:Y:S05]  /*ca30*/  CALL.ABS.NOINC R2 ;  /* 0x0000000002007343 */ /* 0x003fea0003c00000 */
.L_x_210:
[----:B------:R-:W0:Y:S02]  /*ca40*/  LDCU UR4, c[0x0][0x3bc] ;  /* 0x00007780ff0477ac */ /* 0x000e240008000800 */
[----:B0-----:R-:W-:-:S06]  /*ca50*/  UIADD3 UR4, UPT, UPT, UR4, -0x2, URZ ;  /* 0xfffffffe04047890 */ /* 0x001fcc000fffe0ff */
[C---:B------:R-:W-:Y:S01]  /*ca60*/  ISETP.NE.AND P0, PT, R19.reuse, UR4, PT ;  /* 0x0000000413007c0c */ /* 0x040fe2000bf05270 */
[----:B------:R-:W-:-:S12]  /*ca70*/  VIADD R19, R19, 0x1 ;  /* 0x0000000113137836 */ /* 0x000fd80000000000 */
[----:B------:R-:W-:Y:S05]  /*ca80*/  @P0 BRA `(.L_x_211) ;  /* 0xffffff34009c0947 */ /* 0x000fea000383ffff */
[----:B------:R-:W-:Y:S05]  /*ca90*/  BSYNC.RECONVERGENT B6 ;  /* 0x0000000000067941 */ /* 0x000fea0003800200 */
.L_x_0:
[----:B------:R-:W1:Y:S01]  /*caa0*/  LDCU UR4, c[0x0][0x370] ;  /* 0x00006e00ff0477ac */ /* 0x000e620008000800 */
[----:B------:R-:W1:Y:S01]  /*cab0*/  LDC R0, c[0x0][0x360] ;  /* 0x0000d800ff007b82 */ /* 0x000e620000000800 */
[----:B------:R-:W2:Y:S01]  /*cac0*/  LDCU UR5, c[0x0][0x3b8] ;  /* 0x00007700ff0577ac */ /* 0x000ea20008000800 */
[----:B-1----:R-:W-:-:S05]  /*cad0*/  IMAD R18, R0, UR4, R18 ;  /* 0x0000000400127c24 */ /* 0x002fca000f8e0212 */
[----:B--2---:R-:W-:-:S13]  /*cae0*/  ISETP.GE.AND P0, PT, R18, UR5, PT ;  /* 0x0000000512007c0c */ /* 0x004fda000bf06270 */
[----:B------:R-:W-:Y:S05]  /*caf0*/  @!P0 BRA `(.L_x_212) ;  /* 0xffffff3400648947 */ /* 0x000fea000383ffff */
[----:B0-----:R-:W-:Y:S05]  /*cb00*/  EXIT ;  /* 0x000000000000794d */ /* 0x001fea0003800000 */
        .type           $_Z10cudaKernelP5CoefsP3MapS2_S2_S2_S2_S2_ii$__internal_accurate_pow,@function
        .size           $_Z10cudaKernelP5CoefsP3MapS2_S2_S2_S2_S2_ii$__internal_accurate_pow,(.L_x_215 - $_Z10cudaKernelP5CoefsP3MapS2_S2_S2_S2_S2_ii$__internal_accurate_pow)
$_Z10cudaKernelP5CoefsP3MapS2_S2_S2_S2_S2_ii$__internal_accurate_pow:
[----:B------:R-:W-:Y:S01]  /*cb10*/  ISETP.GT.U32.AND P0, PT, R10, 0xfffff, PT ;  /* 0x000fffff0a00780c */ /* 0x000fe20003f04070 */
[--C-:B------:R-:W-:Y:S01]  /*cb20*/  IMAD.MOV.U32 R7, RZ, RZ, R10.reuse ;  /* 0x000000ffff077224 */ /* 0x100fe200078e000a */
[----:B------:R-:W-:Y:S01]  /*cb30*/  UMOV UR4, 0x7d2cafe2 ;  /* 0x7d2cafe200047882 */ /* 0x000fe20000000000 */
[----:B------:R-:W-:Y:S01]  /*cb40*/  IMAD.MOV.U32 R8, RZ, RZ, RZ ;  /* 0x000000ffff087224 */ /* 0x000fe200078e00ff */
[----:B------:R-:W-:Y:S01]  /*cb50*/  UMOV UR5, 0x3eb0f5ff ;  /* 0x3eb0f5ff00057882 */ /* 0x000fe20000000000 */
[----:B------:R-:W-:Y:S01]  /*cb60*/  IMAD.MOV.U32 R20, RZ, RZ, 0x41ad3b5a ;  /* 0x41ad3b5aff147424 */ /* 0x000fe200078e00ff */
[----:B------:R-:W-:Y:S01]  /*cb70*/  SHF.R.U32.HI R10, RZ, 0x14, R10 ;  /* 0x00000014ff0a7819 */ /* 0x000fe2000001160a */
[----:B------:R-:W-:Y:S01]  /*cb80*/  IMAD.MOV.U32 R21, RZ, RZ, 0x3ed0f5d2 ;  /* 0x3ed0f5d2ff157424 */ /* 0x000fe200078e00ff */
[----:B------:R-:W-:Y:S01]  /*cb90*/  UMOV UR6, 0x3b39803f ;  /* 0x3b39803f00067882 */ /* 0x000fe20000000000 */
[----:B------:R-:W-:-:S04]  /*cba0*/  UMOV UR7, 0x3c7abc9e ;  /* 0x3c7abc9e00077882 */ /* 0x000fc80000000000 */
[----:B------:R-:W-:-:S10]  /*cbb0*/  @!P0 DMUL R24, R6, 1.80143985094819840000e+16 ;  /* 0x4350000006188828 */ /* 0x000fd40000000000 */
[----:B------:R-:W-:Y:S01]  /*cbc0*/  @!P0 IMAD.MOV.U32 R7, RZ, RZ, R25 ;  /* 0x000000ffff078224 */ /* 0x000fe200078e0019 */
[----:B------:R-:W-:Y:S01]  /*cbd0*/  @!P0 LEA.HI R10, R25, 0xffffffca, RZ, 0xc ;  /* 0xffffffca190a8811 */ /* 0x000fe200078f60ff */
[----:B------:R-:W-:-:S03]  /*cbe0*/  @!P0 IMAD.MOV.U32 R6, RZ, RZ, R24 ;  /* 0x000000ffff068224 */ /* 0x000fc600078e0018 */
[----:B------:R-:W-:-:S04]  /*cbf0*/  LOP3.LUT R12, R7, 0x800fffff, RZ, 0xc0, !PT ;  /* 0x800fffff070c7812 */ /* 0x000fc800078ec0ff */
[----:B------:R-:W-:-:S04]  /*cc00*/  LOP3.LUT R12, R12, 0x3ff00000, RZ, 0xfc, !PT ;  /* 0x3ff000000c0c7812 */ /* 0x000fc800078efcff */
[----:B------:R-:W-:Y:S01]  /*cc10*/  ISETP.GE.U32.AND P1, PT, R12, 0x3ff6a09f, PT ;  /* 0x3ff6a09f0c00780c */ /* 0x000fe20003f26070 */
[----:B------:R-:W-:Y:S02]  /*cc20*/  IMAD.MOV.U32 R13, RZ, RZ, R12 ;  /* 0x000000ffff0d7224 */ /* 0x000fe400078e000c */
[----:B------:R-:W-:-:S10]  /*cc30*/  IMAD.MOV.U32 R12, RZ, RZ, R6 ;  /* 0x000000ffff0c7224 */ /* 0x000fd400078e0006 */
[----:B------:R-:W-:-:S04]  /*cc40*/  @P1 VIADD R6, R13, 0xfff00000 ;  /* 0xfff000000d061836 */ /* 0x000fc80000000000 */
[----:B------:R-:W-:-:S06]  /*cc50*/  @P1 IMAD.MOV.U32 R13, RZ, RZ, R6 ;  /* 0x000000ffff0d1224 */ /* 0x000fcc00078e0006 */
[C---:B------:R-:W-:Y:S02]  /*cc60*/  DADD R6, R12.reuse, 1 ;  /* 0x3ff000000c067429 */ /* 0x040fe40000000000 */
[----:B------:R-:W-:-:S04]  /*cc70*/  DADD R12, R12, -1 ;  /* 0xbff000000c0c7429 */ /* 0x000fc80000000000 */
[----:B------:R-:W0:Y:S02]  /*cc80*/  MUFU.RCP64H R9, R7 ;  /* 0x0000000700097308 */ /* 0x000e240000001800 */
[----:B0-----:R-:W-:-:S08]  /*cc90*/  DFMA R6, -R6, R8, 1 ;  /* 0x3ff000000606742b */ /* 0x001fd00000000108 */
[----:B------:R-:W-:-:S08]  /*cca0*/  DFMA R6, R6, R6, R6 ;  /* 0x000000060606722b */ /* 0x000fd00000000006 */
[----:B------:R-:W-:-:S08]  /*ccb0*/  DFMA R8, R8, R6, R8 ;  /* 0x000000060808722b */ /* 0x000fd00000000008 */
[----:B------:R-:W-:-:S08]  /*ccc0*/  DMUL R6, R12, R8 ;  /* 0x000000080c067228 */ /* 0x000fd00000000000 */
[----:B------:R-:W-:-:S08]  /*ccd0*/  DFMA R6, R12, R8, R6 ;  /* 0x000000080c06722b */ /* 0x000fd00000000006 */
[----:B------:R-:W-:-:S08]  /*cce0*/  DADD R14, R12, -R6 ;  /* 0x000000000c0e7229 */ /* 0x000fd00000000806 */
[----:B------:R-:W-:-:S08]  /*ccf0*/  DADD R14, R14, R14 ;  /* 0x000000000e0e7229 */ /* 0x000fd0000000000e */
[-C--:B------:R-:W-:Y:S02]  /*cd00*/  DFMA R12, R12, -R6.reuse, R14 ;  /* 0x800000060c0c722b */ /* 0x080fe4000000000e */
[----:B------:R-:W-:-:S06]  /*cd10*/  DMUL R14, R6, R6 ;  /* 0x00000006060e7228 */ /* 0x000fcc0000000000 */
[----:B------:R-:W-:Y:S02]  /*cd20*/  DMUL R8, R8, R12 ;  /* 0x0000000c08087228 */ /* 0x000fe40000000000 */
[----:B------:R-:W-:Y:S01]  /*cd30*/  DFMA R20, R14, UR4, R20 ;  /* 0x000000040e147c2b */ /* 0x000fe20008000014 */
[----:B------:R-:W-:Y:S01]  /*cd40*/  UMOV UR4, 0x75488a3f ;  /* 0x75488a3f00047882 */ /* 0x000fe20000000000 */
[----:B------:R-:W-:-:S06]  /*cd50*/  UMOV UR5, 0x3ef3b20a ;  /* 0x3ef3b20a00057882 */ /* 0x000fcc0000000000 */
[----:B------:R-:W-:Y:S01]  /*cd60*/  DFMA R20, R14, R20, UR4 ;  /* 0x000000040e147e2b */ /* 0x000fe20008000014 */
        /* <DEDUP_REMOVED lines=14> */
[----:B------:R-:W-:-:S08]  /*ce50*/  DFMA R12, R14, R20, UR4 ;  /* 0x000000040e0c7e2b */ /* 0x000fd00008000014 */
[----:B------:R-:W-:Y:S01]  /*ce60*/  DADD R24, -R12, UR4 ;  /* 0x000000040c187e29 */ /* 0x000fe20008000100 */
[----:B------:R-:W-:Y:S01]  /*ce70*/  UMOV UR4, 0xb9e7b0 ;  /* 0x00b9e7b000047882 */ /* 0x000fe20000000000 */
[----:B------:R-:W-:-:S06]  /*ce80*/  UMOV UR5, 0x3c46a4cb ;  /* 0x3c46a4cb00057882 */ /* 0x000fcc0000000000 */
[----:B------:R-:W-:Y:S02]  /*ce90*/  DFMA R20, R14, R20, R24 ;  /* 0x000000140e14722b */ /* 0x000fe40000000018 */
[----:B------:R-:W-:Y:S01]  /*cea0*/  DMUL R24, R6, R6 ;  /* 0x0000000606187228 */ /* 0x000fe20000000000 */
[----:B------:R-:W-:Y:S02]  /*ceb0*/  VIADD R15, R9, 0x100000 ;  /* 0x00100000090f7836 */ /* 0x000fe40000000000 */
[----:B------:R-:W-:-:S03]  /*cec0*/  IMAD.MOV.U32 R14, RZ, RZ, R8 ;  /* 0x000000ffff0e7224 */ /* 0x000fc600078e0008 */
[----:B------:R-:W-:Y:S01]  /*ced0*/  DADD R20, R20, -UR4 ;  /* 0x8000000414147e29 */ /* 0x000fe20008000000 */
[----:B------:R-:W-:Y:S01]  /*cee0*/  UMOV UR4, 0x80000000 ;  /* 0x8000000000047882 */ /* 0x000fe20000000000 */
[----:B------:R-:W-:Y:S01]  /*cef0*/  DFMA R26, R6, R6, -R24 ;  /* 0x00000006061a722b */ /* 0x000fe20000000818 */
[----:B------:R-:W-:-:S07]  /*cf00*/  UMOV UR5, 0x43300000 ;  /* 0x4330000000057882 */ /* 0x000fce0000000000 */
[C---:B------:R-:W-:Y:S02]  /*cf10*/  DFMA R26, R6.reuse, R14, R26 ;  /* 0x0000000e061a722b */ /* 0x040fe4000000001a */
[----:B------:R-:W-:-:S08]  /*cf20*/  DMUL R14, R6, R24 ;  /* 0x00000018060e7228 */ /* 0x000fd00000000000 */
[----:B------:R-:W-:-:S08]  /*cf30*/  DFMA R28, R6, R24, -R14 ;  /* 0x00000018061c722b */ /* 0x000fd0000000080e */
[----:B------:R-:W-:-:S08]  /*cf40*/  DFMA R24, R8, R24, R28 ;  /* 0x000000180818722b */ /* 0x000fd0000000001c */
[----:B------:R-:W-:Y:S02]  /*cf50*/  DFMA R24, R6, R26, R24 ;  /* 0x0000001a0618722b */ /* 0x000fe40000000018 */
[----:B------:R-:W-:-:S08]  /*cf60*/  DADD R26, R12, R20 ;  /* 0x000000000c1a7229 */ /* 0x000fd00000000014 */
[----:B------:R-:W-:-:S08]  /*cf70*/  DADD R12, R12, -R26 ;  /* 0x000000000c0c7229 */ /* 0x000fd0000000081a */
[----:B------:R-:W-:Y:S02]  /*cf80*/  DADD R12, R20, R12 ;  /* 0x00000000140c7229 */ /* 0x000fe4000000000c */
[----:B------:R-:W-:-:S08]  /*cf90*/  DMUL R20, R26, R14 ;  /* 0x0000000e1a147228 */ /* 0x000fd00000000000 */
[----:B------:R-:W-:-:S08]  /*cfa0*/  DFMA R28, R26, R14, -R20 ;  /* 0x0000000e1a1c722b */ /* 0x000fd00000000814 */
[----:B------:R-:W-:-:S08]  /*cfb0*/  DFMA R24, R26, R24, R28 ;  /* 0x000000181a18722b */ /* 0x000fd0000000001c */
[----:B------:R-:W-:-:S08]  /*cfc0*/  DFMA R24, R12, R14, R24 ;  /* 0x0000000e0c18722b */ /* 0x000fd00000000018 */
[----:B------:R-:W-:-:S08]  /*cfd0*/  DADD R14, R20, R24 ;  /* 0x00000000140e7229 */ /* 0x000fd00000000018 */
[--C-:B------:R-:W-:Y:S02]  /*cfe0*/  DADD R12, R6, R14.reuse ;  /* 0x00000000060c7229 */ /* 0x100fe4000000000e */
[----:B------:R-:W-:-:S06]  /*cff0*/  DADD R20, R20, -R14 ;  /* 0x0000000014147229 */ /* 0x000fcc000000080e */
[----:B------:R-:W-:Y:S02]  /*d000*/  DADD R6, R6, -R12 ;  /* 0x0000000006067229 */ /* 0x000fe4000000080c */
[----:B------:R-:W-:-:S06]  /*d010*/  DADD R20, R24, R20 ;  /* 0x0000000018147229 */ /* 0x000fcc0000000014 */
[----:B------:R-:W-:Y:S01]  /*d020*/  DADD R6, R14, R6 ;  /* 0x000000000e067229 */ /* 0x000fe20000000006 */
[C---:B------:R-:W-:Y:S02]  /*d030*/  VIADD R14, R10.reuse, 0xfffffc01 ;  /* 0xfffffc010a0e7836 */ /* 0x040fe40000000000 */
[----:B------:R-:W-:-:S05]  /*d040*/  @P1 VIADD R14, R10, 0xfffffc02 ;  /* 0xfffffc020a0e1836 */ /* 0x000fca0000000000 */
[----:B------:R-:W-:-:S08]  /*d050*/  DADD R6, R20, R6 ;  /* 0x0000000014067229 */ /* 0x000fd00000000006 */
[----:B------:R-:W-:Y:S01]  /*d060*/  DADD R10, R8, R6 ;  /* 0x00000000080a7229 */ /* 0x000fe20000000006 */
[----:B------:R-:W-:Y:S01]  /*d070*/  LOP3.LUT R8, R14, 0x80000000, RZ, 0x3c, !PT ;  /* 0x800000000e087812 */ /* 0x000fe200078e3cff */
[----:B------:R-:W-:-:S06]  /*d080*/  IMAD.MOV.U32 R9, RZ, RZ, 0x43300000 ;  /* 0x43300000ff097424 */ /* 0x000fcc00078e00ff */
[----:B------:R-:W-:Y:S02]  /*d090*/  DADD R14, R12, R10 ;  /* 0x000000000c0e7229 */ /* 0x000fe4000000000a */
[----:B------:R-:W-:Y:S01]  /*d0a0*/  DADD R8, R8, -UR4 ;  /* 0x8000000408087e29 */ /* 0x000fe20008000000 */
[----:B------:R-:W-:Y:S01]  /*d0b0*/  UMOV UR4, 0xfefa39ef ;  /* 0xfefa39ef00047882 */ /* 0x000fe20000000000 */
[----:B------:R-:W-:-:S04]  /*d0c0*/  UMOV UR5, 0x3fe62e42 ;  /* 0x3fe62e4200057882 */ /* 0x000fc80000000000 */
[--C-:B------:R-:W-:Y:S02]  /*d0d0*/  DADD R20, R12, -R14.reuse ;  /* 0x000000000c147229 */ /* 0x100fe4000000080e */
[----:B------:R-:W-:-:S06]  /*d0e0*/  DFMA R6, R8, UR4, R14 ;  /* 0x0000000408067c2b */ /* 0x000fcc000800000e */
[----:B------:R-:W-:Y:S02]  /*d0f0*/  DADD R20, R10, R20 ;  /* 0x000000000a147229 */ /* 0x000fe40000000014 */
[----:B------:R-:W-:-:S08]  /*d100*/  DFMA R12, R8, -UR4, R6 ;  /* 0x80000004080c7c2b */ /* 0x000fd00008000006 */
[----:B------:R-:W-:-:S08]  /*d110*/  DADD R12, -R14, R12 ;  /* 0x000000000e0c7229 */ /* 0x000fd0000000010c */
[----:B------:R-:W-:-:S08]  /*d120*/  DADD R12, R20, -R12 ;  /* 0x00000000140c7229 */ /* 0x000fd0000000080c */
[----:B------:R-:W-:Y:S01]  /*d130*/  DFMA R8, R8, UR6, R12 ;  /* 0x0000000608087c2b */ /* 0x000fe2000800000c */
[----:B------:R-:W-:Y:S02]  /*d140*/  IMAD.MOV.U32 R13, RZ, RZ, R2 ;  /* 0x000000ffff0d7224 */ /* 0x000fe400078e0002 */
[----:B------:R-:W-:Y:S02]  /*d150*/  IMAD.MOV.U32 R12, RZ, RZ, R3 ;  /* 0x000000ffff0c7224 */ /* 0x000fe400078e0003 */
[C---:B------:R-:W-:Y:S01]  /*d160*/  IMAD.SHL.U32 R3, R13.reuse, 0x2, RZ ;  /* 0x000000020d037824 */ /* 0x040fe200078e00ff */
[----:B------:R-:W-:Y:S02]  /*d170*/  LOP3.LUT R2, R13, 0xff0fffff, RZ, 0xc0, !PT ;  /* 0xff0fffff0d027812 */ /* 0x000fe400078ec0ff */
[----:B------:R-:W-:Y:S02]  /*d180*/  DADD R10, R6, R8 ;  /* 0x00000000060a7229 */ /* 0x000fe40000000008 */
[----:B------:R-:W-:-:S04]  /*d190*/  ISETP.GT.U32.AND P0, PT, R3, -0x2000001, PT ;  /* 0xfdffffff0300780c */ /* 0x000fc80003f04070 */
[----:B------:R-:W-:Y:S02]  /*d1a0*/  SEL R13, R2, R13, P0 ;  /* 0x0000000d020d7207 */ /* 0x000fe40000000000 */
[----:B------:R-:W-:-:S04]  /*d1b0*/  DADD R6, R6, -R10 ;  /* 0x0000000006067229 */ /* 0x000fc8000000080a */
[----:B------:R-:W-:-:S04]  /*d1c0*/  DMUL R2, R10, R12 ;  /* 0x0000000c0a027228 */ /* 0x000fc80000000000 */
[----:B------:R-:W-:Y:S01]  /*d1d0*/  DADD R6, R8, R6 ;  /* 0x0000000008067229 */ /* 0x000fe20000000006 */
[----:B------:R-:W-:Y:S02]  /*d1e0*/  IMAD.MOV.U32 R8, RZ, RZ, 0x652b82fe ;  /* 0x652b82feff087424 */ /* 0x000fe400078e00ff */
[----:B------:R-:W-:Y:S01]  /*d1f0*/  IMAD.MOV.U32 R9, RZ, RZ, 0x3ff71547 ;  /* 0x3ff71547ff097424 */ /* 0x000fe200078e00ff */
[----:B------:R-:W-:-:S08]  /*d200*/  DFMA R10, R10, R12, -R2 ;  /* 0x0000000c0a0a722b */ /* 0x000fd00000000802 */
[----:B------:R-:W-:-:S08]  /*d210*/  DFMA R10, R6, R12, R10 ;  /* 0x0000000c060a722b */ /* 0x000fd0000000000a */
[----:B------:R-:W-:-:S08]  /*d220*/  DADD R6, R2, R10 ;  /* 0x0000000002067229 */ /* 0x000fd0000000000a */
[----:B------:R-:W-:Y:S02]  /*d230*/  DFMA R8, R6, R8, 6.75539944105574400000e+15 ;  /* 0x433800000608742b */ /* 0x000fe40000000008 */
[----:B------:R-:W-:Y:S01]  /*d240*/  FSETP.GEU.AND P0, PT, |R7|, 4.1917929649353027344, PT ;  /* 0x4086232b0700780b */ /* 0x000fe20003f0e200 */
[----:B------:R-:W-:-:S05]  /*d250*/  DADD R2, R2, -R6 ;  /* 0x0000000002027229 */ /* 0x000fca0000000806 */
[----:B------:R-:W-:-:S03]  /*d260*/  DADD R12, R8, -6.75539944105574400000e+15 ;  /* 0xc3380000080c7429 */ /* 0x000fc60000000000 */
[----:B------:R-:W-:-:S05]  /*d270*/  DADD R10, R10, R2 ;  /* 0x000000000a0a7229 */ /* 0x000fca0000000002 */
[----:B------:R-:W-:Y:S01]  /*d280*/  DFMA R14, R12, -UR4, R6 ;  /* 0x800000040c0e7c2b */ /* 0x000fe20008000006 */
[----:B------:R-:W-:Y:S01]  /*d290*/  UMOV UR4, 0x3b39803f ;  /* 0x3b39803f00047882 */ /* 0x000fe20000000000 */
[----:B------:R-:W-:-:S06]  /*d2a0*/  UMOV UR5, 0x3c7abc9e ;  /* 0x3c7abc9e00057882 */ /* 0x000fcc0000000000 */
[----:B------:R-:W-:Y:S01]  /*d2b0*/  DFMA R12, R12, -UR4, R14 ;  /* 0x800000040c0c7c2b */ /* 0x000fe2000800000e */
[----:B------:R-:W-:Y:S01]  /*d2c0*/  UMOV UR4, 0x69ce2bdf ;  /* 0x69ce2bdf00047882 */ /* 0x000fe20000000000 */
[----:B------:R-:W-:Y:S01]  /*d2d0*/  IMAD.MOV.U32 R14, RZ, RZ, -0x35dec16 ;  /* 0xfca213eaff0e7424 */ /* 0x000fe200078e00ff */
[----:B------:R-:W-:Y:S01]  /*d2e0*/  UMOV UR5, 0x3e5ade15 ;  /* 0x3e5ade1500057882 */ /* 0x000fe20000000000 */
[----:B------:R-:W-:-:S06]  /*d2f0*/  IMAD.MOV.U32 R15, RZ, RZ, 0x3e928af3 ;  /* 0x3e928af3ff0f7424 */ /* 0x000fcc00078e00ff */
        /* <DEDUP_REMOVED lines=25> */
[----:B------:R-:W-:-:S08]  /*d490*/  DFMA R14, R12, R14, 1 ;  /* 0x3ff000000c0e742b */ /* 0x000fd0000000000e */
[----:B------:R-:W-:-:S10]  /*d4a0*/  DFMA R12, R12, R14, 1 ;  /* 0x3ff000000c0c742b */ /* 0x000fd4000000000e */
[----:B------:R-:W-:Y:S02]  /*d4b0*/  IMAD R3, R8, 0x100000, R13 ;  /* 0x0010000008037824 */ /* 0x000fe400078e020d */
[----:B------:R-:W-:Y:S01]  /*d4c0*/  IMAD.MOV.U32 R2, RZ, RZ, R12 ;  /* 0x000000ffff027224 */ /* 0x000fe200078e000c */
[----:B------:R-:W-:Y:S06]  /*d4d0*/  @!P0 BRA `(.L_x_213) ;  /* 0x0000000000308947 */ /* 0x000fec0003800000 */
[----:B------:R-:W-:Y:S01]  /*d4e0*/  FSETP.GEU.AND P0, PT, |R7|, 4.2275390625, PT ;  /* 0x408748000700780b */ /* 0x000fe20003f0e200 */
[C---:B------:R-:W-:Y:S02]  /*d4f0*/  DADD R14, R6.reuse, +INF ;  /* 0x7ff00000060e7429 */ /* 0x040fe40000000000 */
[----:B------:R-:W-:-:S08]  /*d500*/  DSETP.GEU.AND P1, PT, R6, RZ, PT ;  /* 0x000000ff0600722a */ /* 0x000fd00003f2e000 */
[----:B------:R-:W-:Y:S02]  /*d510*/  FSEL R3, R15, RZ, P1 ;  /* 0x000000ff0f037208 */ /* 0x000fe40000800000 */
[----:B------:R-:W-:-:S04]  /*d520*/  @!P0 LEA.HI R2, R8, R8, RZ, 0x1 ;  /* 0x0000000808028211 */ /* 0x000fc800078f08ff */
[----:B------:R-:W-:Y:S02]  /*d530*/  @!P0 SHF.R.S32.HI R6, RZ, 0x1, R2 ;  /* 0x00000001ff068819 */ /* 0x000fe40000011402 */
[----:B------:R-:W-:-:S03]  /*d540*/  FSEL R2, R14, RZ, P1 ;  /* 0x000000ff0e027208 */ /* 0x000fc60000800000 */
[----:B------:R-:W-:Y:S02]  /*d550*/  @!P0 IMAD.IADD R7, R8, 0x1, -R6 ;  /* 0x0000000108078824 */ /* 0x000fe400078e0a06 */
[----:B------:R-:W-:Y:S02]  /*d560*/  @!P0 IMAD R13, R6, 0x100000, R13 ;  /* 0x00100000060d8824 */ /* 0x000fe400078e020d */
[----:B------:R-:W-:Y:S01]  /*d570*/  @!P0 IMAD.MOV.U32 R6, RZ, RZ, RZ ;  /* 0x000000ffff068224 */ /* 0x000fe200078e00ff */
[----:B------:R-:W-:-:S06]  /*d580*/  @!P0 LEA R7, R7, 0x3ff00000, 0x14 ;  /* 0x3ff0000007078811 */ /* 0x000fcc00078ea0ff */
[----:B------:R-:W-:-:S11]  /*d590*/  @!P0 DMUL R2, R12, R6 ;  /* 0x000000060c028228 */ /* 0x000fd60000000000 */
.L_x_213:
[----:B------:R-:W-:Y:S02]  /*d5a0*/  DFMA R10, R10, R2, R2 ;  /* 0x000000020a0a722b */ /* 0x000fe40000000002 */
[----:B------:R-:W-:-:S08]  /*d5b0*/  DSETP.NEU.AND P0, PT, |R2|, +INF , PT ;  /* 0x7ff000000200742a */ /* 0x000fd00003f0d200 */
[----:B------:R-:W-:Y:S01]  /*d5c0*/  FSEL R6, R2, R10, !P0 ;  /* 0x0000000a02067208 */ /* 0x000fe20004000000 */
[----:B------:R-:W-:Y:S01]  /*d5d0*/  IMAD.MOV.U32 R2, RZ, RZ, R0 ;  /* 0x000000ffff027224 */ /* 0x000fe200078e0000 */
[----:B------:R-:W-:Y:S01]  /*d5e0*/  FSEL R7, R3, R11, !P0 ;  /* 0x0000000b03077208 */ /* 0x000fe20004000000 */
[----:B------:R-:W-:-:S04]  /*d5f0*/  IMAD.MOV.U32 R3, RZ, RZ, 0x0 ;  /* 0x00000000ff037424 */ /* 0x000fc800078e00ff */
[----:B------:R-:W-:Y:S05]  /*d600*/  RET.REL.NODEC R2 `(_Z10cudaKernelP5CoefsP3MapS2_S2_S2_S2_S2_ii) ;  /* 0xffffff28027c7950 */ /* 0x000fea0003c3ffff */
.L_x_214:
[----:B------:R-:W-:-:S00]  /*d610*/  BRA `(.L_x_214) ;  /* 0xfffffffc00fc7947 */ /* 0x000fc0000383ffff */
[----:B------:R-:W-:-:S00]  /*d620*/  NOP ;  /* 0x0000000000007918 */ /* 0x000fc00000000000 */
        /* <DEDUP_REMOVED lines=13> */
.L_x_215:


//--------------------- .nv.shared.reserved.0     --------------------------
	.section	.nv.shared.reserved.0,"aw",@nobits
	.weak		__nv_reservedSMEM_offset_0_alias
	.size		__nv_reservedSMEM_offset_0_alias, 0, 64
	.other		__nv_reservedSMEM_offset_0_alias,@"STO_CUDA_RESERVED_SHARED STV_DEFAULT"
__nv_reservedSMEM_offset_0_alias:
	.zero		0
	.zero		64


//--------------------- .nv.constant0._Z10cudaKernelP5CoefsP3MapS2_S2_S2_S2_S2_ii --------------------------
	.section	.nv.constant0._Z10cudaKernelP5CoefsP3MapS2_S2_S2_S2_S2_ii,"a",@progbits
	.sectionflags	@""
	.align	4
.nv.constant0._Z10cudaKernelP5CoefsP3MapS2_S2_S2_S2_S2_ii:
	.zero		960


//--------------------- SYMBOLS --------------------------

	.type		.nv.reservedSmem.offset0,@object
	.size		.nv.reservedSmem.offset0,0x4
	.type		malloc,@function
	.type		free,@function
